	.target	sm_90a

	.elftype	@"ET_EXEC"


//--------------------- .note.nv.tkinfo           --------------------------
	.section	.note.nv.tkinfo,"",@"SHT_NOTE"
	.sectionflags	@"SHF_NOTE_NV_TKINFO"
	.tkinfo
        /*0018*/ 	.word	0x00000002
        /*0030*/ 	.string	""
        /*0030*/ 	.string	"ptxas"
        /*0030*/ 	.string	"Cuda compilation tools, release 13.0, V13.0.88"
        /*0030*/ 	.string	"Build cuda_13.0.r13.0/compiler.36424714_0"
        /*0030*/ 	.string	"-arch sm_90a -m 64 "



//--------------------- .note.nv.cuinfo           --------------------------
	.section	.note.nv.cuinfo,"",@"SHT_NOTE"
	.sectionflags	@"SHF_NOTE_NV_CUINFO"
        /*0018*/ 	.short	0x0002
        /*001a*/ 	.short	0x005a
        /*001c*/ 	.short	0x0082
	.zero		2


//--------------------- .nv.info                  --------------------------
	.section	.nv.info,"",@"SHT_CUDA_INFO"
	.align	4


	//----- nvinfo : EIATTR_REGCOUNT
	.align		4
        /*0000*/ 	.byte	0x04, 0x2f
        /*0002*/ 	.short	(.L_12 - .L_11)
	.align		4
.L_11:
        /*0004*/ 	.word	index@(_ZN7cutlass13device_kernelINS_4gemm6kernel13GemmUniversalIN4cute5tupleIJiiiiEEENS1_10collective13CollectiveMmaINS1_37MainloopSm90TmaGmmaWarpSpecializedFP8ILi2ENS5_IJNS4_1CILi1EEESB_SB_EEENS1_32KernelTmaWarpSpecializedPingpongEEENS5_IJNSA_ILi64EEESF_NSA_ILi32EEEEEENS_12float_e5m2_tENS5_IJlSB_lEEESI_SJ_NS4_8TiledMMAINS4_8MMA_AtomIJNS4_4SM904GMMA30MMA_64x64x32_F32E5M2E5M2_SS_TNILNSN_7ScaleInE1ELSP_1EEEEEENS4_6LayoutISC_NS5_IJNSA_ILi0EEEST_ST_EEEEENS5_IJNS4_10UnderscoreESW_SW_EEEEENS4_13SM90_TMA_LOADENS4_14ComposedLayoutINS4_7SwizzleILi1ELi4ELi3EEENS4_18smem_ptr_flag_bitsILi8EEENSS_INS5_IJNSA_ILi8EEESG_EEENS5_IJSG_SB_EEEEEEEvNS4_8identityESZ_S19_vS1A_EENS_8epilogue10collective6detail29Sm90TmaWarpSpecializedAdapterINS1D_15DefaultEpilogueISI_SJ_SJ_NS1C_6thread17LinearCombinationISI_Li1EffLNS1H_9ScaleType4KindE0ELNS_15FloatRoundStyleE2ESI_EENS1_15EpilogueDefaultEEEEEvvEEEEvNT_6ParamsE)
        /*0008*/ 	.word	0x000000a8


	//----- nvinfo : EIATTR_FRAME_SIZE
	.align		4
.L_12:
        /*000c*/ 	.byte	0x04, 0x11
        /*000e*/ 	.short	(.L_14 - .L_13)
	.align		4
.L_13:
        /*0010*/ 	.word	index@(_ZN7cutlass13device_kernelINS_4gemm6kernel13GemmUniversalIN4cute5tupleIJiiiiEEENS1_10collective13CollectiveMmaINS1_37MainloopSm90TmaGmmaWarpSpecializedFP8ILi2ENS5_IJNS4_1CILi1EEESB_SB_EEENS1_32KernelTmaWarpSpecializedPingpongEEENS5_IJNSA_ILi64EEESF_NSA_ILi32EEEEEENS_12float_e5m2_tENS5_IJlSB_lEEESI_SJ_NS4_8TiledMMAINS4_8MMA_AtomIJNS4_4SM904GMMA30MMA_64x64x32_F32E5M2E5M2_SS_TNILNSN_7ScaleInE1ELSP_1EEEEEENS4_6LayoutISC_NS5_IJNSA_ILi0EEEST_ST_EEEEENS5_IJNS4_10UnderscoreESW_SW_EEEEENS4_13SM90_TMA_LOADENS4_14ComposedLayoutINS4_7SwizzleILi1ELi4ELi3EEENS4_18smem_ptr_flag_bitsILi8EEENSS_INS5_IJNSA_ILi8EEESG_EEENS5_IJSG_SB_EEEEEEEvNS4_8identityESZ_S19_vS1A_EENS_8epilogue10collective6detail29Sm90TmaWarpSpecializedAdapterINS1D_15DefaultEpilogueISI_SJ_SJ_NS1C_6thread17LinearCombinationISI_Li1EffLNS1H_9ScaleType4KindE0ELNS_15FloatRoundStyleE2ESI_EENS1_15EpilogueDefaultEEEEEvvEEEEvNT_6ParamsE)
        /*0014*/ 	.word	0x00000000


	//----- nvinfo : EIATTR_MIN_STACK_SIZE
	.align		4
.L_14:
        /*0018*/ 	.byte	0x04, 0x12
        /*001a*/ 	.short	(.L_16 - .L_15)
	.align		4
.L_15:
        /*001c*/ 	.word	index@(_ZN7cutlass13device_kernelINS_4gemm6kernel13GemmUniversalIN4cute5tupleIJiiiiEEENS1_10collective13CollectiveMmaINS1_37MainloopSm90TmaGmmaWarpSpecializedFP8ILi2ENS5_IJNS4_1CILi1EEESB_SB_EEENS1_32KernelTmaWarpSpecializedPingpongEEENS5_IJNSA_ILi64EEESF_NSA_ILi32EEEEEENS_12float_e5m2_tENS5_IJlSB_lEEESI_SJ_NS4_8TiledMMAINS4_8MMA_AtomIJNS4_4SM904GMMA30MMA_64x64x32_F32E5M2E5M2_SS_TNILNSN_7ScaleInE1ELSP_1EEEEEENS4_6LayoutISC_NS5_IJNSA_ILi0EEEST_ST_EEEEENS5_IJNS4_10UnderscoreESW_SW_EEEEENS4_13SM90_TMA_LOADENS4_14ComposedLayoutINS4_7SwizzleILi1ELi4ELi3EEENS4_18smem_ptr_flag_bitsILi8EEENSS_INS5_IJNSA_ILi8EEESG_EEENS5_IJSG_SB_EEEEEEEvNS4_8identityESZ_S19_vS1A_EENS_8epilogue10collective6detail29Sm90TmaWarpSpecializedAdapterINS1D_15DefaultEpilogueISI_SJ_SJ_NS1C_6thread17LinearCombinationISI_Li1EffLNS1H_9ScaleType4KindE0ELNS_15FloatRoundStyleE2ESI_EENS1_15EpilogueDefaultEEEEEvvEEEEvNT_6ParamsE)
        /*0020*/ 	.word	0x00000000
.L_16:


//--------------------- .nv.compat                --------------------------
	.section	.nv.compat,"",@"SHT_CUDA_COMPAT_INFO"
	.align	4
        /*0000*/ 	.byte	0x02, 0x09, 0x01, 0x00, 0x02, 0x02, 0x04, 0x00, 0x02, 0x05, 0x05, 0x00, 0x03, 0x07, 0x01, 0x01
        /*0010*/ 	.byte	0x02, 0x03, 0x01, 0x00, 0x02, 0x06, 0x01, 0x00, 0x04, 0x0b, 0x08, 0x00, 0x00, 0x00, 0x00, 0x00
        /*0020*/ 	.byte	0x00, 0x00, 0x00, 0x00


//--------------------- .nv.info._ZN7cutlass13device_kernelINS_4gemm6kernel13GemmUniversalIN4cute5tupleIJiiiiEEENS1_10collective13CollectiveMmaINS1_37MainloopSm90TmaGmmaWarpSpecializedFP8ILi2ENS5_IJNS4_1CILi1EEESB_SB_EEENS1_32KernelTmaWarpSpecializedPingpongEEENS5_IJNSA_ILi64EEESF_NSA_ILi32EEEEEENS_12float_e5m2_tENS5_IJlSB_lEEESI_SJ_NS4_8TiledMMAINS4_8MMA_AtomIJNS4_4SM904GMMA30MMA_64x64x32_F32E5M2E5M2_SS_TNILNSN_7ScaleInE1ELSP_1EEEEEENS4_6LayoutISC_NS5_IJNSA_ILi0EEEST_ST_EEEEENS5_IJNS4_10UnderscoreESW_SW_EEEEENS4_13SM90_TMA_LOADENS4_14ComposedLayoutINS4_7SwizzleILi1ELi4ELi3EEENS4_18smem_ptr_flag_bitsILi8EEENSS_INS5_IJNSA_ILi8EEESG_EEENS5_IJSG_SB_EEEEEEEvNS4_8identityESZ_S19_vS1A_EENS_8epilogue10collective6detail29Sm90TmaWarpSpecializedAdapterINS1D_15DefaultEpilogueISI_SJ_SJ_NS1C_6thread17LinearCombinationISI_Li1EffLNS1H_9ScaleType4KindE0ELNS_15FloatRoundStyleE2ESI_EENS1_15EpilogueDefaultEEEEEvvEEEEvNT_6ParamsE --------------------------
	.section	.nv.info._ZN7cutlass13device_kernelINS_4gemm6kernel13GemmUniversalIN4cute5tupleIJiiiiEEENS1_10collective13CollectiveMmaINS1_37MainloopSm90TmaGmmaWarpSpecializedFP8ILi2ENS5_IJNS4_1CILi1EEESB_SB_EEENS1_32KernelTmaWarpSpecializedPingpongEEENS5_IJNSA_ILi64EEESF_NSA_ILi32EEEEEENS_12float_e5m2_tENS5_IJlSB_lEEESI_SJ_NS4_8TiledMMAINS4_8MMA_AtomIJNS4_4SM904GMMA30MMA_64x64x32_F32E5M2E5M2_SS_TNILNSN_7ScaleInE1ELSP_1EEEEEENS4_6LayoutISC_NS5_IJNSA_ILi0EEEST_ST_EEEEENS5_IJNS4_10UnderscoreESW_SW_EEEEENS4_13SM90_TMA_LOADENS4_14ComposedLayoutINS4_7SwizzleILi1ELi4ELi3EEENS4_18smem_ptr_flag_bitsILi8EEENSS_INS5_IJNSA_ILi8EEESG_EEENS5_IJSG_SB_EEEEEEEvNS4_8identityESZ_S19_vS1A_EENS_8epilogue10collective6detail29Sm90TmaWarpSpecializedAdapterINS1D_15DefaultEpilogueISI_SJ_SJ_NS1C_6thread17LinearCombinationISI_Li1EffLNS1H_9ScaleType4KindE0ELNS_15FloatRoundStyleE2ESI_EENS1_15EpilogueDefaultEEEEEvvEEEEvNT_6ParamsE,"",@"SHT_CUDA_INFO"
	.sectionflags	@""
	.align	4


	//----- nvinfo : EIATTR_CUDA_API_VERSION
	.align		4
        /*0000*/ 	.byte	0x04, 0x37
        /*0002*/ 	.short	(.L_18 - .L_17)
.L_17:
        /*0004*/ 	.word	0x00000082


	//----- nvinfo : EIATTR_KPARAM_INFO
	.align		4
.L_18:
        /*0008*/ 	.byte	0x04, 0x17
        /*000a*/ 	.short	(.L_20 - .L_19)
.L_19:
        /*000c*/ 	.word	0x00000000
        /*0010*/ 	.short	0x0000
        /*0012*/ 	.short	0x0070
        /*0014*/ 	.byte	0x00, 0xf0, 0x01, 0x10


	//----- nvinfo : EIATTR_SPARSE_MMA_MASK
	.align		4
.L_20:
        /*0018*/ 	.byte	0x03, 0x50
        /*001a*/ 	.short	0x0000


	//----- nvinfo : EIATTR_MAXREG_COUNT
	.align		4
        /*001c*/ 	.byte	0x03, 0x1b
        /*001e*/ 	.short	0x00a8


	//----- nvinfo : EIATTR_NUM_BARRIERS
	.align		4
        /*0020*/ 	.byte	0x02, 0x4c
        /*0022*/ 	.byte	0x01
	.zero		1


	//----- nvinfo : EIATTR_MERCURY_ISA_VERSION
	.align		4
        /*0024*/ 	.byte	0x03, 0x5f
        /*0026*/ 	.short	0x0101


	//----- nvinfo : EIATTR_INT_WARP_WIDE_INSTR_OFFSETS
	.align		4
        /*0028*/ 	.byte	0x04, 0x31
        /*002a*/ 	.short	(.L_22 - .L_21)


	//   ....[0]....
.L_21:
        /*002c*/ 	.word	0x00000430


	//   ....[1]....
        /*0030*/ 	.word	0x00000450


	//   ....[2]....
        /*0034*/ 	.word	0x000004d0


	//   ....[3]....
        /*0038*/ 	.word	0x000004e0


	//   ....[4]....
        /*003c*/ 	.word	0x000004f0


	//   ....[5]....
        /*0040*/ 	.word	0x00000510


	//   ....[6]....
        /*0044*/ 	.word	0x00000570


	//   ....[7]....
        /*0048*/ 	.word	0x00000590


	//----- nvinfo : EIATTR_COOP_GROUP_MASK_REGIDS
	.align		4
.L_22:
        /*004c*/ 	.byte	0x04, 0x29
        /*004e*/ 	.short	(.L_24 - .L_23)


	//   ....[0]....
.L_23:
        /*0050*/ 	.word	0xffffffff


	//   ....[1]....
        /*0054*/ 	.word	0xffffffff


	//   ....[2]....
        /*0058*/ 	.word	0xffffffff


	//   ....[3]....
        /*005c*/ 	.word	0xffffffff


	//   ....[4]....
        /*0060*/ 	.word	0xffffffff


	//   ....[5]....
        /*0064*/ 	.word	0xffffffff


	//----- nvinfo : EIATTR_COOP_GROUP_INSTR_OFFSETS
	.align		4
.L_24:
        /*0068*/ 	.byte	0x04, 0x28
        /*006a*/ 	.short	(.L_26 - .L_25)


	//   ....[0]....
.L_25:
        /*006c*/ 	.word	0x00000050


	//   ....[1]....
        /*0070*/ 	.word	0x00000080


	//   ....[2]....
        /*0074*/ 	.word	0x00000180


	//   ....[3]....
        /*0078*/ 	.word	0x00000350


	//   ....[4]....
        /*007c*/ 	.word	0x00000390


	//   ....[5]....
        /*0080*/ 	.word	0x000003d0


	//----- nvinfo : EIATTR_REG_RECONFIG
	.align		4
.L_26:
        /*0084*/ 	.byte	0x01, 0x54
	.zero		2


	//----- nvinfo : EIATTR_MBARRIER_INSTR_OFFSETS
	.align		4
        /*0088*/ 	.byte	0x04, 0x39
        /*008a*/ 	.short	(.L_28 - .L_27)


	//   ....[0]....
.L_27:
        /*008c*/ 	.word	0x00000300
        /*0090*/ 	.word	0x000000ff
        /*0094*/ 	.word	0x00000000
        /*0098*/ 	.short	0x0100
        /*009a*/ 	.byte	0x09
	.zero		1


	//   ....[1]....
        /*009c*/ 	.word	0x00000310
        /*00a0*/ 	.word	0x000000ff
        /*00a4*/ 	.word	0x00000010
        /*00a8*/ 	.short	0x0100
        /*00aa*/ 	.byte	0x09
	.zero		1


	//   ....[2]....
        /*00ac*/ 	.word	0x00000320
        /*00b0*/ 	.word	0x000000ff
        /*00b4*/ 	.word	0x00000008
        /*00b8*/ 	.short	0x0100
        /*00ba*/ 	.byte	0x09
	.zero		1


	//   ....[3]....
        /*00bc*/ 	.word	0x00000330
        /*00c0*/ 	.word	0x000000ff
        /*00c4*/ 	.word	0x00000018
        /*00c8*/ 	.short	0x0100
        /*00ca*/ 	.byte	0x09
	.zero		1


	//   ....[4]....
        /*00cc*/ 	.word	0x000005b0
        /*00d0*/ 	.word	0x000000ff
        /*00d4*/ 	.word	0x00000050
        /*00d8*/ 	.short	0x0100
        /*00da*/ 	.byte	0x09
	.zero		1


	//   ....[5]....
        /*00dc*/ 	.word	0x000005c0
        /*00e0*/ 	.word	0x000000ff
        /*00e4*/ 	.word	0x00000058
        /*00e8*/ 	.short	0x0100
        /*00ea*/ 	.byte	0x09
	.zero		1


	//   ....[6]....
        /*00ec*/ 	.word	0x00000600
        /*00f0*/ 	.word	0x000000ff
        /*00f4*/ 	.word	0x00000030
        /*00f8*/ 	.short	0x0100
        /*00fa*/ 	.byte	0x0a
	.zero		1


	//   ....[7]....
        /*00fc*/ 	.word	0x00000620
        /*0100*/ 	.word	0x000000ff
        /*0104*/ 	.word	0x00000038
        /*0108*/ 	.short	0x0100
        /*010a*/ 	.byte	0x0a
	.zero		1


	//   ....[8]....
        /*010c*/ 	.word	0x00000630
        /*0110*/ 	.word	0x000000ff
        /*0114*/ 	.word	0x00000040
        /*0118*/ 	.short	0x0100
        /*011a*/ 	.byte	0x0a
	.zero		1


	//   ....[9]....
        /*011c*/ 	.word	0x00000640
        /*0120*/ 	.word	0x000000ff
        /*0124*/ 	.word	0x00000048
        /*0128*/ 	.short	0x0100
        /*012a*/ 	.byte	0x0a
	.zero		1


	//   ....[10]....
        /*012c*/ 	.word	0x00001550
        /*0130*/ 	.word	0x0000000f
        /*0134*/ 	.word	0xfffffff8
        /*0138*/ 	.short	0x010a
        /*013a*/ 	.byte	0x3f
	.zero		1


	//   ....[11]....
        /*013c*/ 	.word	0x00001830
        /*0140*/ 	.word	0x000000ff
        /*0144*/ 	.word	0x00000000
        /*0148*/ 	.short	0x010a
        /*014a*/ 	.byte	0x04
	.zero		1


	//   ....[12]....
        /*014c*/ 	.word	0x00001870
        /*0150*/ 	.word	0x000000ff
        /*0154*/ 	.word	0x00000000
        /*0158*/ 	.short	0x010a
        /*015a*/ 	.byte	0x04
	.zero		1


	//   ....[13]....
        /*015c*/ 	.word	0x00001da0
        /*0160*/ 	.word	0x000000ff
        /*0164*/ 	.word	0x00000000
        /*0168*/ 	.short	0x010a
        /*016a*/ 	.byte	0x08
	.zero		1


	//   ....[14]....
        /*016c*/ 	.word	0x00001de0
        /*0170*/ 	.word	0x000000ff
        /*0174*/ 	.word	0x00000000
        /*0178*/ 	.short	0x010a
        /*017a*/ 	.byte	0x08
	.zero		1


	//   ....[15]....
        /*017c*/ 	.word	0x00002180
        /*0180*/ 	.word	0x000000ff
        /*0184*/ 	.word	0x00000000
        /*0188*/ 	.short	0x0101
        /*018a*/ 	.byte	0x06
	.zero		1


	//   ....[16]....
        /*018c*/ 	.word	0x000024d0
        /*0190*/ 	.word	0x00000055
        /*0194*/ 	.word	0x00000000
        /*0198*/ 	.short	0x0101
        /*019a*/ 	.byte	0x21
	.zero		1


	//   ....[17]....
        /*019c*/ 	.word	0x000025d0
        /*01a0*/ 	.word	0x000000ff
        /*01a4*/ 	.word	0x00000000
        /*01a8*/ 	.short	0x0101
        /*01aa*/ 	.byte	0x04
	.zero		1


	//   ....[18]....
        /*01ac*/ 	.word	0x00002680
        /*01b0*/ 	.word	0x0000000f
        /*01b4*/ 	.word	0x00000008
        /*01b8*/ 	.short	0x010a
        /*01ba*/ 	.byte	0x3f
	.zero		1


	//   ....[19]....
        /*01bc*/ 	.word	0x00004ed0
        /*01c0*/ 	.word	0x00000012
        /*01c4*/ 	.word	0x00000000
        /*01c8*/ 	.short	0x0101
        /*01ca*/ 	.byte	0x21
	.zero		1


	//   ....[20]....
        /*01cc*/ 	.word	0x000058a0
        /*01d0*/ 	.word	0x0000000d
        /*01d4*/ 	.word	0x00000010
        /*01d8*/ 	.short	0x010a
        /*01da*/ 	.byte	0x3f
	.zero		1


	//   ....[21]....
        /*01dc*/ 	.word	0x00005c10
        /*01e0*/ 	.word	0x00000003
        /*01e4*/ 	.word	0x00000058
        /*01e8*/ 	.short	0x0101
        /*01ea*/ 	.byte	0x3f
	.zero		1


	//   ....[22]....
        /*01ec*/ 	.word	0x000063a0
        /*01f0*/ 	.word	0x00000005
        /*01f4*/ 	.word	0x00000000
        /*01f8*/ 	.short	0x010a
        /*01fa*/ 	.byte	0x3f
	.zero		1


	//   ....[23]....
        /*01fc*/ 	.word	0x00006420
        /*0200*/ 	.word	0x0000000b
        /*0204*/ 	.word	0x00000000
        /*0208*/ 	.short	0x010a
        /*020a*/ 	.byte	0x3f
	.zero		1


	//   ....[24]....
        /*020c*/ 	.word	0x00006480
        /*0210*/ 	.word	0x0000000f
        /*0214*/ 	.word	0xfffffff8
        /*0218*/ 	.short	0x010a
        /*021a*/ 	.byte	0x3f
	.zero		1


	//   ....[25]....
        /*021c*/ 	.word	0x000064e0
        /*0220*/ 	.word	0x0000000b
        /*0224*/ 	.word	0x00000000
        /*0228*/ 	.short	0x010a
        /*022a*/ 	.byte	0x3f
	.zero		1


	//   ....[26]....
        /*022c*/ 	.word	0x00006540
        /*0230*/ 	.word	0x0000000c
        /*0234*/ 	.word	0x00000000
        /*0238*/ 	.short	0x010a
        /*023a*/ 	.byte	0x3f
	.zero		1


	//   ....[27]....
        /*023c*/ 	.word	0x00006590
        /*0240*/ 	.word	0x0000000f
        /*0244*/ 	.word	0x00000008
        /*0248*/ 	.short	0x010a
        /*024a*/ 	.byte	0x3f
	.zero		1


	//   ....[28]....
        /*024c*/ 	.word	0x00006660
        /*0250*/ 	.word	0x0000000d
        /*0254*/ 	.word	0x00000010
        /*0258*/ 	.short	0x010a
        /*025a*/ 	.byte	0x3f
	.zero		1


	//   ....[29]....
        /*025c*/ 	.word	0x00006740
        /*0260*/ 	.word	0x00000005
        /*0264*/ 	.word	0x00000000
        /*0268*/ 	.short	0x010a
        /*026a*/ 	.byte	0x3f
	.zero		1


	//----- nvinfo : EIATTR_NUM_MBARRIERS
	.align		4
.L_28:
        /*026c*/ 	.byte	0x03, 0x38
        /*026e*/ 	.short	0x000a


	//----- nvinfo : EIATTR_EXIT_INSTR_OFFSETS
	.align		4
        /*0270*/ 	.byte	0x04, 0x1c
        /*0272*/ 	.short	(.L_30 - .L_29)


	//   ....[0]....
.L_29:
        /*0274*/ 	.word	0x000011c0


	//   ....[1]....
        /*0278*/ 	.word	0x00001220


	//   ....[2]....
        /*027c*/ 	.word	0x000055d0


	//   ....[3]....
        /*0280*/ 	.word	0x00005600


	//   ....[4]....
        /*0284*/ 	.word	0x00006470


	//----- nvinfo : EIATTR_MAX_THREADS
	.align		4
.L_30:
        /*0288*/ 	.byte	0x04, 0x05
        /*028a*/ 	.short	(.L_32 - .L_31)
.L_31:
        /*028c*/ 	.word	0x00000180
        /*0290*/ 	.word	0x00000001
        /*0294*/ 	.word	0x00000001


	//----- nvinfo : EIATTR_CRS_STACK_SIZE
	.align		4
.L_32:
        /*0298*/ 	.byte	0x04, 0x1e
        /*029a*/ 	.short	(.L_34 - .L_33)
.L_33:
        /*029c*/ 	.word	0x00000000


	//----- nvinfo : EIATTR_CBANK_PARAM_SIZE
	.align		4
.L_34:
        /*02a0*/ 	.byte	0x03, 0x19
        /*02a2*/ 	.short	0x0470


	//----- nvinfo : EIATTR_PARAM_CBANK
	.align		4
        /*02a4*/ 	.byte	0x04, 0x0a
        /*02a6*/ 	.short	(.L_36 - .L_35)
	.align		4
.L_35:
        /*02a8*/ 	.word	index@(.nv.constant0._ZN7cutlass13device_kernelINS_4gemm6kernel13GemmUniversalIN4cute5tupleIJiiiiEEENS1_10collective13CollectiveMmaINS1_37MainloopSm90TmaGmmaWarpSpecializedFP8ILi2ENS5_IJNS4_1CILi1EEESB_SB_EEENS1_32KernelTmaWarpSpecializedPingpongEEENS5_IJNSA_ILi64EEESF_NSA_ILi32EEEEEENS_12float_e5m2_tENS5_IJlSB_lEEESI_SJ_NS4_8TiledMMAINS4_8MMA_AtomIJNS4_4SM904GMMA30MMA_64x64x32_F32E5M2E5M2_SS_TNILNSN_7ScaleInE1ELSP_1EEEEEENS4_6LayoutISC_NS5_IJNSA_ILi0EEEST_ST_EEEEENS5_IJNS4_10UnderscoreESW_SW_EEEEENS4_13SM90_TMA_LOADENS4_14ComposedLayoutINS4_7SwizzleILi1ELi4ELi3EEENS4_18smem_ptr_flag_bitsILi8EEENSS_INS5_IJNSA_ILi8EEESG_EEENS5_IJSG_SB_EEEEEEEvNS4_8identityESZ_S19_vS1A_EENS_8epilogue10collective6detail29Sm90TmaWarpSpecializedAdapterINS1D_15DefaultEpilogueISI_SJ_SJ_NS1C_6thread17LinearCombinationISI_Li1EffLNS1H_9ScaleType4KindE0ELNS_15FloatRoundStyleE2ESI_EENS1_15EpilogueDefaultEEEEEvvEEEEvNT_6ParamsE)
        /*02ac*/ 	.short	0x0210
        /*02ae*/ 	.short	0x0470


	//----- nvinfo : EIATTR_SW_WAR
	.align		4
.L_36:
        /*02b0*/ 	.byte	0x04, 0x36
        /*02b2*/ 	.short	(.L_38 - .L_37)
.L_37:
        /*02b4*/ 	.word	0x00000008
.L_38:


//--------------------- .nv.callgraph             --------------------------
	.section	.nv.callgraph,"",@"SHT_CUDA_CALLGRAPH"
	.align	4
	.sectionentsize	8
	.align		4
        /*0000*/ 	.word	0x00000000
	.align		4
        /*0004*/ 	.word	0xffffffff
	.align		4
        /*0008*/ 	.word	0x00000000
	.align		4
        /*000c*/ 	.word	0xfffffffe
	.align		4
        /*0010*/ 	.word	0x00000000
	.align		4
        /*0014*/ 	.word	0xfffffffd
	.align		4
        /*0018*/ 	.word	0x00000000
	.align		4
        /*001c*/ 	.word	0xfffffffc


//--------------------- .nv.constant4             --------------------------
	.section	.nv.constant4,"a",@progbits
	.align	8
	.align		8
.nv.constant4:
        /*0000*/ 	.dword	_ZN40_INTERNAL_4d3fd066_4_k_cu_b069c1fd_286644cuda3std3__45__cpo5beginE
	.align		8
        /*0008*/ 	.dword	_ZN40_INTERNAL_4d3fd066_4_k_cu_b069c1fd_286644cuda3std3__45__cpo3endE
	.align		8
        /*0010*/ 	.dword	_ZN40_INTERNAL_4d3fd066_4_k_cu_b069c1fd_286644cuda3std3__45__cpo6cbeginE
	.align		8
        /*0018*/ 	.dword	_ZN40_INTERNAL_4d3fd066_4_k_cu_b069c1fd_286644cuda3std3__45__cpo4cendE
	.align		8
        /*0020*/ 	.dword	_ZN40_INTERNAL_4d3fd066_4_k_cu_b069c1fd_286644cuda3std3__442_GLOBAL__N__4d3fd066_4_k_cu_b069c1fd_286646ignoreE
	.align		8
        /*0028*/ 	.dword	_ZN40_INTERNAL_4d3fd066_4_k_cu_b069c1fd_286644cuda3std3__419piecewise_constructE
	.align		8
        /*0030*/ 	.dword	_ZN40_INTERNAL_4d3fd066_4_k_cu_b069c1fd_286644cuda3std3__48in_placeE
	.align		8
        /*0038*/ 	.dword	_ZN40_INTERNAL_4d3fd066_4_k_cu_b069c1fd_286644cuda3std6ranges3__45__cpo4swapE
	.align		8
        /*0040*/ 	.dword	_ZN40_INTERNAL_4d3fd066_4_k_cu_b069c1fd_286644cuda3std6ranges3__45__cpo9iter_moveE
	.align		8
        /*0048*/ 	.dword	_ZN40_INTERNAL_4d3fd066_4_k_cu_b069c1fd_286644cute7productE
	.align		8
        /*0050*/ 	.dword	_ZN40_INTERNAL_4d3fd066_4_k_cu_b069c1fd_286644cute1_E


//--------------------- .text._ZN7cutlass13device_kernelINS_4gemm6kernel13GemmUniversalIN4cute5tupleIJiiiiEEENS1_10collective13CollectiveMmaINS1_37MainloopSm90TmaGmmaWarpSpecializedFP8ILi2ENS5_IJNS4_1CILi1EEESB_SB_EEENS1_32KernelTmaWarpSpecializedPingpongEEENS5_IJNSA_ILi64EEESF_NSA_ILi32EEEEEENS_12float_e5m2_tENS5_IJlSB_lEEESI_SJ_NS4_8TiledMMAINS4_8MMA_AtomIJNS4_4SM904GMMA30MMA_64x64x32_F32E5M2E5M2_SS_TNILNSN_7ScaleInE1ELSP_1EEEEEENS4_6LayoutISC_NS5_IJNSA_ILi0EEEST_ST_EEEEENS5_IJNS4_10UnderscoreESW_SW_EEEEENS4_13SM90_TMA_LOADENS4_14ComposedLayoutINS4_7SwizzleILi1ELi4ELi3EEENS4_18smem_ptr_flag_bitsILi8EEENSS_INS5_IJNSA_ILi8EEESG_EEENS5_IJSG_SB_EEEEEEEvNS4_8identityESZ_S19_vS1A_EENS_8epilogue10collective6detail29Sm90TmaWarpSpecializedAdapterINS1D_15DefaultEpilogueISI_SJ_SJ_NS1C_6thread17LinearCombinationISI_Li1EffLNS1H_9ScaleType4KindE0ELNS_15FloatRoundStyleE2ESI_EENS1_15EpilogueDefaultEEEEEvvEEEEvNT_6ParamsE --------------------------
	.section	.text._ZN7cutlass13device_kernelINS_4gemm6kernel13GemmUniversalIN4cute5tupleIJiiiiEEENS1_10collective13CollectiveMmaINS1_37MainloopSm90TmaGmmaWarpSpecializedFP8ILi2ENS5_IJNS4_1CILi1EEESB_SB_EEENS1_32KernelTmaWarpSpecializedPingpongEEENS5_IJNSA_ILi64EEESF_NSA_ILi32EEEEEENS_12float_e5m2_tENS5_IJlSB_lEEESI_SJ_NS4_8TiledMMAINS4_8MMA_AtomIJNS4_4SM904GMMA30MMA_64x64x32_F32E5M2E5M2_SS_TNILNSN_7ScaleInE1ELSP_1EEEEEENS4_6LayoutISC_NS5_IJNSA_ILi0EEEST_ST_EEEEENS5_IJNS4_10UnderscoreESW_SW_EEEEENS4_13SM90_TMA_LOADENS4_14ComposedLayoutINS4_7SwizzleILi1ELi4ELi3EEENS4_18smem_ptr_flag_bitsILi8EEENSS_INS5_IJNSA_ILi8EEESG_EEENS5_IJSG_SB_EEEEEEEvNS4_8identityESZ_S19_vS1A_EENS_8epilogue10collective6detail29Sm90TmaWarpSpecializedAdapterINS1D_15DefaultEpilogueISI_SJ_SJ_NS1C_6thread17LinearCombinationISI_Li1EffLNS1H_9ScaleType4KindE0ELNS_15FloatRoundStyleE2ESI_EENS1_15EpilogueDefaultEEEEEvvEEEEvNT_6ParamsE,"ax",@progbits
	.align	128
.text._ZN7cutlass13device_kernelINS_4gemm6kernel13GemmUniversalIN4cute5tupleIJiiiiEEENS1_10collective13CollectiveMmaINS1_37MainloopSm90TmaGmmaWarpSpecializedFP8ILi2ENS5_IJNS4_1CILi1EEESB_SB_EEENS1_32KernelTmaWarpSpecializedPingpongEEENS5_IJNSA_ILi64EEESF_NSA_ILi32EEEEEENS_12float_e5m2_tENS5_IJlSB_lEEESI_SJ_NS4_8TiledMMAINS4_8MMA_AtomIJNS4_4SM904GMMA30MMA_64x64x32_F32E5M2E5M2_SS_TNILNSN_7ScaleInE1ELSP_1EEEEEENS4_6LayoutISC_NS5_IJNSA_ILi0EEEST_ST_EEEEENS5_IJNS4_10UnderscoreESW_SW_EEEEENS4_13SM90_TMA_LOADENS4_14ComposedLayoutINS4_7SwizzleILi1ELi4ELi3EEENS4_18smem_ptr_flag_bitsILi8EEENSS_INS5_IJNSA_ILi8EEESG_EEENS5_IJSG_SB_EEEEEEEvNS4_8identityESZ_S19_vS1A_EENS_8epilogue10collective6detail29Sm90TmaWarpSpecializedAdapterINS1D_15DefaultEpilogueISI_SJ_SJ_NS1C_6thread17LinearCombinationISI_Li1EffLNS1H_9ScaleType4KindE0ELNS_15FloatRoundStyleE2ESI_EENS1_15EpilogueDefaultEEEEEvvEEEEvNT_6ParamsE:
        .type           _ZN7cutlass13device_kernelINS_4gemm6kernel13GemmUniversalIN4cute5tupleIJiiiiEEENS1_10collective13CollectiveMmaINS1_37MainloopSm90TmaGmmaWarpSpecializedFP8ILi2ENS5_IJNS4_1CILi1EEESB_SB_EEENS1_32KernelTmaWarpSpecializedPingpongEEENS5_IJNSA_ILi64EEESF_NSA_ILi32EEEEEENS_12float_e5m2_tENS5_IJlSB_lEEESI_SJ_NS4_8TiledMMAINS4_8MMA_AtomIJNS4_4SM904GMMA30MMA_64x64x32_F32E5M2E5M2_SS_TNILNSN_7ScaleInE1ELSP_1EEEEEENS4_6LayoutISC_NS5_IJNSA_ILi0EEEST_ST_EEEEENS5_IJNS4_10UnderscoreESW_SW_EEEEENS4_13SM90_TMA_LOADENS4_14ComposedLayoutINS4_7SwizzleILi1ELi4ELi3EEENS4_18smem_ptr_flag_bitsILi8EEENSS_INS5_IJNSA_ILi8EEESG_EEENS5_IJSG_SB_EEEEEEEvNS4_8identityESZ_S19_vS1A_EENS_8epilogue10collective6detail29Sm90TmaWarpSpecializedAdapterINS1D_15DefaultEpilogueISI_SJ_SJ_NS1C_6thread17LinearCombinationISI_Li1EffLNS1H_9ScaleType4KindE0ELNS_15FloatRoundStyleE2ESI_EENS1_15EpilogueDefaultEEEEEvvEEEEvNT_6ParamsE,@function
        .size           _ZN7cutlass13device_kernelINS_4gemm6kernel13GemmUniversalIN4cute5tupleIJiiiiEEENS1_10collective13CollectiveMmaINS1_37MainloopSm90TmaGmmaWarpSpecializedFP8ILi2ENS5_IJNS4_1CILi1EEESB_SB_EEENS1_32KernelTmaWarpSpecializedPingpongEEENS5_IJNSA_ILi64EEESF_NSA_ILi32EEEEEENS_12float_e5m2_tENS5_IJlSB_lEEESI_SJ_NS4_8TiledMMAINS4_8MMA_AtomIJNS4_4SM904GMMA30MMA_64x64x32_F32E5M2E5M2_SS_TNILNSN_7ScaleInE1ELSP_1EEEEEENS4_6LayoutISC_NS5_IJNSA_ILi0EEEST_ST_EEEEENS5_IJNS4_10UnderscoreESW_SW_EEEEENS4_13SM90_TMA_LOADENS4_14ComposedLayoutINS4_7SwizzleILi1ELi4ELi3EEENS4_18smem_ptr_flag_bitsILi8EEENSS_INS5_IJNSA_ILi8EEESG_EEENS5_IJSG_SB_EEEEEEEvNS4_8identityESZ_S19_vS1A_EENS_8epilogue10collective6detail29Sm90TmaWarpSpecializedAdapterINS1D_15DefaultEpilogueISI_SJ_SJ_NS1C_6thread17LinearCombinationISI_Li1EffLNS1H_9ScaleType4KindE0ELNS_15FloatRoundStyleE2ESI_EENS1_15EpilogueDefaultEEEEEvvEEEEvNT_6ParamsE,(.L_x_135 - _ZN7cutlass13device_kernelINS_4gemm6kernel13GemmUniversalIN4cute5tupleIJiiiiEEENS1_10collective13CollectiveMmaINS1_37MainloopSm90TmaGmmaWarpSpecializedFP8ILi2ENS5_IJNS4_1CILi1EEESB_SB_EEENS1_32KernelTmaWarpSpecializedPingpongEEENS5_IJNSA_ILi64EEESF_NSA_ILi32EEEEEENS_12float_e5m2_tENS5_IJlSB_lEEESI_SJ_NS4_8TiledMMAINS4_8MMA_AtomIJNS4_4SM904GMMA30MMA_64x64x32_F32E5M2E5M2_SS_TNILNSN_7ScaleInE1ELSP_1EEEEEENS4_6LayoutISC_NS5_IJNSA_ILi0EEEST_ST_EEEEENS5_IJNS4_10UnderscoreESW_SW_EEEEENS4_13SM90_TMA_LOADENS4_14ComposedLayoutINS4_7SwizzleILi1ELi4ELi3EEENS4_18smem_ptr_flag_bitsILi8EEENSS_INS5_IJNSA_ILi8EEESG_EEENS5_IJSG_SB_EEEEEEEvNS4_8identityESZ_S19_vS1A_EENS_8epilogue10collective6detail29Sm90TmaWarpSpecializedAdapterINS1D_15DefaultEpilogueISI_SJ_SJ_NS1C_6thread17LinearCombinationISI_Li1EffLNS1H_9ScaleType4KindE0ELNS_15FloatRoundStyleE2ESI_EENS1_15EpilogueDefaultEEEEEvvEEEEvNT_6ParamsE)
        .other          _ZN7cutlass13device_kernelINS_4gemm6kernel13GemmUniversalIN4cute5tupleIJiiiiEEENS1_10collective13CollectiveMmaINS1_37MainloopSm90TmaGmmaWarpSpecializedFP8ILi2ENS5_IJNS4_1CILi1EEESB_SB_EEENS1_32KernelTmaWarpSpecializedPingpongEEENS5_IJNSA_ILi64EEESF_NSA_ILi32EEEEEENS_12float_e5m2_tENS5_IJlSB_lEEESI_SJ_NS4_8TiledMMAINS4_8MMA_AtomIJNS4_4SM904GMMA30MMA_64x64x32_F32E5M2E5M2_SS_TNILNSN_7ScaleInE1ELSP_1EEEEEENS4_6LayoutISC_NS5_IJNSA_ILi0EEEST_ST_EEEEENS5_IJNS4_10UnderscoreESW_SW_EEEEENS4_13SM90_TMA_LOADENS4_14ComposedLayoutINS4_7SwizzleILi1ELi4ELi3EEENS4_18smem_ptr_flag_bitsILi8EEENSS_INS5_IJNSA_ILi8EEESG_EEENS5_IJSG_SB_EEEEEEEvNS4_8identityESZ_S19_vS1A_EENS_8epilogue10collective6detail29Sm90TmaWarpSpecializedAdapterINS1D_15DefaultEpilogueISI_SJ_SJ_NS1C_6thread17LinearCombinationISI_Li1EffLNS1H_9ScaleType4KindE0ELNS_15FloatRoundStyleE2ESI_EENS1_15EpilogueDefaultEEEEEvvEEEEvNT_6ParamsE,@"STO_CUDA_ENTRY STV_DEFAULT"
_ZN7cutlass13device_kernelINS_4gemm6kernel13GemmUniversalIN4cute5tupleIJiiiiEEENS1_10collective13CollectiveMmaINS1_37MainloopSm90TmaGmmaWarpSpecializedFP8ILi2ENS5_IJNS4_1CILi1EEESB_SB_EEENS1_32KernelTmaWarpSpecializedPingpongEEENS5_IJNSA_ILi64EEESF_NSA_ILi32EEEEEENS_12float_e5m2_tENS5_IJlSB_lEEESI_SJ_NS4_8TiledMMAINS4_8MMA_AtomIJNS4_4SM904GMMA30MMA_64x64x32_F32E5M2E5M2_SS_TNILNSN_7ScaleInE1ELSP_1EEEEEENS4_6LayoutISC_NS5_IJNSA_ILi0EEEST_ST_EEEEENS5_IJNS4_10UnderscoreESW_SW_EEEEENS4_13SM90_TMA_LOADENS4_14ComposedLayoutINS4_7SwizzleILi1ELi4ELi3EEENS4_18smem_ptr_flag_bitsILi8EEENSS_INS5_IJNSA_ILi8EEESG_EEENS5_IJSG_SB_EEEEEEEvNS4_8identityESZ_S19_vS1A_EENS_8epilogue10collective6detail29Sm90TmaWarpSpecializedAdapterINS1D_15DefaultEpilogueISI_SJ_SJ_NS1C_6thread17LinearCombinationISI_Li1EffLNS1H_9ScaleType4KindE0ELNS_15FloatRoundStyleE2ESI_EENS1_15EpilogueDefaultEEEEEvvEEEEvNT_6ParamsE:
[----:B------:R-:W-:Y:S01]  /*0000*/  LDC R1, c[0x0][0x28] ;  /* 0x00000a00ff017b82 */ /* 0x000fe20000000800 */
[----:B------:R-:W0:Y:S01]  /*0010*/  S2R R8, SR_TID.X ;  /* 0x0000000000087919 */ /* 0x000e220000002100 */
[----:B------:R-:W-:Y:S01]  /*0020*/  ELECT P0, URZ, PT ;  /* 0x00000000003f782f */ /* 0x000fe20003800000 */
[----:B------:R-:W-:Y:S01]  /*0030*/  BSSY B0, `(.L_x_0) ;  /* 0x0000014000007945 */ /* 0x000fe20003800000 */
[----:B0-----:R-:W-:-:S05]  /*0040*/  SHF.R.U32.HI R0, RZ, 0x5, R8 ;  /* 0x00000005ff007819 */ /* 0x001fca0000011608 */
[----:B------:R-:W0:Y:S02]  /*0050*/  SHFL.IDX PT, R2, R0, RZ, 0x1f ;  /* 0x00001fff00027589 */ /* 0x000e2400000e0000 */
[----:B0-----:R-:W-:Y:S02]  /*0060*/  R2UR UR8, R2 ;  /* 0x00000000020872ca */ /* 0x001fe400000e0000 */
[----:B------:R-:W-:-:S05]  /*0070*/  SHF.R.U32.HI R2, RZ, 0x7, R8 ;  /* 0x00000007ff027819 */ /* 0x000fca0000011608 */
[----:B------:R0:W1:Y:S06]  /*0080*/  SHFL.IDX PT, R3, R2, RZ, 0x1f ;  /* 0x00001fff02037589 */ /* 0x00006c00000e0000 */
[----:B------:R-:W-:Y:S02]  /*0090*/  USHF.R.S32.HI UR4, URZ, 0x1f, UR8 ;  /* 0x0000001f3f047899 */ /* 0x000fe40008011408 */
[----:B------:R-:W-:Y:S02]  /*00a0*/  ISETP.NE.OR P0, PT, RZ, UR8, !P0 ;  /* 0x00000008ff007c0c */ /* 0x000fe4000c705670 */
[----:B------:R-:W-:-:S04]  /*00b0*/  ULEA.HI UR4, UR4, UR8, URZ, 0x2 ;  /* 0x0000000804047291 */ /* 0x000fc8000f8f103f */
[----:B------:R-:W-:-:S04]  /*00c0*/  ULOP3.LUT UR4, UR4, 0xfffffffc, URZ, 0xc0, !UPT ;  /* 0xfffffffc04047892 */ /* 0x000fc8000f8ec03f */
[----:B------:R-:W-:-:S03]  /*00d0*/  UIADD3 UR8, UR8, -UR4, URZ ;  /* 0x8000000408087290 */ /* 0x000fc6000fffe03f */
[----:B0-----:R-:W-:Y:S09]  /*00e0*/  @P0 BRA `(.L_x_1) ;  /* 0x0000000000200947 */ /* 0x001ff20003800000 */
[----:B------:R-:W-:Y:S02]  /*00f0*/  ULDC.64 UR4, c[0x0][0x198] ;  /* 0x0000660000047ab9 */ /* 0x000fe40000000a00 */
[----:B------:R-:W-:Y:S02]  /*0100*/  UIADD3 UR6, UP0, UR4, 0xf0, URZ ;  /* 0x000000f004067890 */ /* 0x000fe4000ff1e03f */
[----:B------:R-:W-:Y:S02]  /*0110*/  UIADD3 UR4, UP1, UR4, 0x1f0, URZ ;  /* 0x000001f004047890 */ /* 0x000fe4000ff3e03f */
[----:B------:R-:W-:Y:S02]  /*0120*/  UIADD3.X UR7, URZ, UR5, URZ, UP0, !UPT ;  /* 0x000000053f077290 */ /* 0x000fe400087fe43f */
[----:B------:R-:W-:-:S07]  /*0130*/  UIADD3.X UR5, URZ, UR5, URZ, UP1, !UPT ;  /* 0x000000053f057290 */ /* 0x000fce0008ffe43f */
[----:B------:R0:W-:Y:S02]  /*0140*/  UTMACCTL.PF [UR6] ;  /* 0x00000000060079b9 */ /* 0x0001e40008040000 */
[----:B------:R0:W-:Y:S02]  /*0150*/  UTMACCTL.PF [UR4] ;  /* 0x00000000040079b9 */ /* 0x0001e40008040000 */
[----:B0-----:R-:W-:Y:S01]  /*0160*/  NOP ;  /* 0x0000000000007918 */ /* 0x001fe20000000000 */
.L_x_1:
[----:B------:R-:W-:Y:S05]  /*0170*/  BSYNC B0 ;  /* 0x0000000000007941 */ /* 0x000fea0003800000 */
.L_x_0:
[----:B------:R-:W0:Y:S01]  /*0180*/  SHFL.IDX PT, R4, R0, RZ, 0x1f ;  /* 0x00001fff00047589 */ /* 0x000e2200000e0000 */
[----:B-1----:R-:W-:Y:S01]  /*0190*/  R2UR UR16, R3 ;  /* 0x00000000031072ca */ /* 0x002fe200000e0000 */
[----:B------:R-:W-:-:S04]  /*01a0*/  UISETP.NE.AND UP0, UPT, UR8, 0x3, UPT ;  /* 0x000000030800788c */ /* 0x000fc8000bf05270 */
[----:B------:R-:W-:-:S08]  /*01b0*/  UISETP.EQ.OR UP0, UPT, UR8, URZ, !UP0 ;  /* 0x0000003f0800728c */ /* 0x000fd0000c702670 */
[----:B------:R-:W-:Y:S02]  /*01c0*/  UIADD3 UR24, UR16, -0x1, URZ ;  /* 0xffffffff10187890 */ /* 0x000fe4000fffe03f */
[----:B------:R-:W-:Y:S02]  /*01d0*/  UISETP.EQ.AND UP0, UPT, UR16, URZ, UP0 ;  /* 0x0000003f1000728c */ /* 0x000fe40008702270 */
[----:B------:R-:W-:Y:S02]  /*01e0*/  UISETP.GE.U32.AND UP1, UPT, UR24, 0x2, UPT ;  /* 0x000000021800788c */ /* 0x000fe4000bf26070 */
[----:B------:R-:W-:Y:S01]  /*01f0*/  USEL UR13, URZ, 0x1, !UP0 ;  /* 0x000000013f0d7887 */ /* 0x000fe2000c000000 */
[----:B0-----:R-:W-:-:S03]  /*0200*/  ISETP.NE.AND P0, PT, R4, RZ, PT ;  /* 0x000000ff0400720c */ /* 0x001fc60003f05270 */
[----:B------:R-:W-:-:S10]  /*0210*/  USEL UR13, UR13, 0x2, UP1 ;  /* 0x000000020d0d7887 */ /* 0x000fd40008800000 */
[----:B------:R-:W-:Y:S05]  /*0220*/  @P0 BRA `(.L_x_2) ;  /* 0x0000000000480947 */ /* 0x000fea0003800000 */
[----:B------:R-:W0:Y:S01]  /*0230*/  S2UR UR9, SR_CgaCtaId ;  /* 0x00000000000979c3 */ /* 0x000e220000008800 */
[----:B------:R-:W-:Y:S01]  /*0240*/  UMOV UR4, 0x400 ;  /* 0x0000040000047882 */ /* 0x000fe20000000000 */
[----:B------:R-:W-:Y:S01]  /*0250*/  UMOV UR5, 0x1 ;  /* 0x0000000100057882 */ /* 0x000fe20000000000 */
[----:B------:R-:W-:Y:S01]  /*0260*/  UMOV UR6, 0x80 ;  /* 0x0000008000067882 */ /* 0x000fe20000000000 */
[----:B------:R-:W-:Y:S01]  /*0270*/  ELECT P0, URZ, PT ;  /* 0x00000000003f782f */ /* 0x000fe20003800000 */
[----:B------:R-:W-:-:S04]  /*0280*/  UIADD3 UR6, -UR6, 0x100000, URZ ;  /* 0x0010000006067890 */ /* 0x000fc8000fffe13f */
[----:B------:R-:W-:Y:S02]  /*0290*/  USHF.L.U32 UR7, UR6, 0xb, URZ ;  /* 0x0000000b06077899 */ /* 0x000fe4000800063f */
[----:B------:R-:W-:Y:S02]  /*02a0*/  USHF.L.U32 UR6, UR6, 0x1, URZ ;  /* 0x0000000106067899 */ /* 0x000fe4000800063f */
[----:B0-----:R-:W-:Y:S02]  /*02b0*/  ULEA UR9, UR9, UR4, 0x18 ;  /* 0x0000000409097291 */ /* 0x001fe4000f8ec03f */
[----:B------:R-:W-:-:S04]  /*02c0*/  UIADD3 UR4, -UR5, 0x100000, URZ ;  /* 0x0010000005047890 */ /* 0x000fc8000fffe13f */
[----:B------:R-:W-:Y:S02]  /*02d0*/  USHF.L.U32 UR5, UR4, 0xb, URZ ;  /* 0x0000000b04057899 */ /* 0x000fe4000800063f */
[----:B------:R-:W-:Y:S01]  /*02e0*/  USHF.L.U32 UR4, UR4, 0x1, URZ ;  /* 0x0000000104047899 */ /* 0x000fe2000800063f */
[----:B------:R-:W0:Y:S11]  /*02f0*/  FENCE.VIEW.ASYNC.S ;  /* 0x00000000000073c6 */ /* 0x000e360000000000 */
[----:B0-----:R0:W1:Y:S01]  /*0300*/  SYNCS.EXCH.64 URZ, [UR9], UR4 ;  /* 0x00000004093f75b2 */ /* 0x0010620008000100 */
[----:B------:R0:W2:Y:S01]  /*0310*/  SYNCS.EXCH.64 URZ, [UR9+0x10], UR6 ;  /* 0x00001006093f75b2 */ /* 0x0000a20008000100 */
[----:B------:R0:W3:Y:S01]  /*0320*/  SYNCS.EXCH.64 URZ, [UR9+0x8], UR4 ;  /* 0x00000804093f75b2 */ /* 0x0000e20008000100 */
[----:B------:R0:W4:Y:S01]  /*0330*/  SYNCS.EXCH.64 URZ, [UR9+0x18], UR6 ;  /* 0x00001806093f75b2 */ /* 0x0001220008000100 */
[----:B------:R-:W-:Y:S01]  /*0340*/  NOP ;  /* 0x0000000000007918 */ /* 0x000fe20000000000 */
.L_x_2:
[----:B------:R-:W5:Y:S01]  /*0350*/  SHFL.IDX PT, R4, R0, RZ, 0x1f ;  /* 0x00001fff00047589 */ /* 0x000f6200000e0000 */
[----:B------:R-:W-:Y:S01]  /*0360*/  ELECT P0, URZ, PT ;  /* 0x00000000003f782f */ /* 0x000fe20003800000 */
[----:B------:R-:W-:Y:S01]  /*0370*/  NOP ;  /* 0x0000000000007918 */ /* 0x000fe20000000000 */
[----:B------:R-:W-:Y:S01]  /*0380*/  ELECT P1, URZ, PT ;  /* 0x00000000003f782f */ /* 0x000fe20003820000 */
[----:B------:R-:W1:Y:S01]  /*0390*/  SHFL.IDX PT, R3, R0, RZ, 0x1f ;  /* 0x00001fff00037589 */ /* 0x000e6200000e0000 */
[----:B0-----:R-:W-:Y:S01]  /*03a0*/  UMOV UR4, 0x20 ;  /* 0x0000002000047882 */ /* 0x001fe20000000000 */
[----:B------:R-:W-:Y:S01]  /*03b0*/  UMOV UR12, 0x80 ;  /* 0x00000080000c7882 */ /* 0x000fe20000000000 */
[----:B------:R-:W-:Y:S01]  /*03c0*/  NOP ;  /* 0x0000000000007918 */ /* 0x000fe20000000000 */
[----:B------:R0:W0:Y:S01]  /*03d0*/  SHFL.IDX PT, R15, R2, RZ, 0x1f ;  /* 0x00001fff020f7589 */ /* 0x00002200000e0000 */
[----:B------:R-:W-:Y:S01]  /*03e0*/  ULDC.64 UR22, c[0x0][0x208] ;  /* 0x0000820000167ab9 */ /* 0x000fe20000000a00 */
[----:B-----5:R-:W-:-:S02]  /*03f0*/  ISETP.NE.OR P0, PT, R4, RZ, !P0 ;  /* 0x000000ff0400720c */ /* 0x020fc40004705670 */
[----:B-1----:R-:W-:Y:S02]  /*0400*/  ISETP.NE.OR P1, PT, R3, RZ, !P1 ;  /* 0x000000ff0300720c */ /* 0x002fe40004f25670 */
[----:B------:R-:W-:-:S04]  /*0410*/  SHF.R.S32.HI R3, RZ, 0x1f, R8 ;  /* 0x0000001fff037819 */ /* 0x000fc80000011408 */
[----:B------:R-:W-:-:S05]  /*0420*/  LEA.HI R3, R3, R8, RZ, 0x7 ;  /* 0x0000000803037211 */ /* 0x000fca00078f38ff */
[----:B------:R-:W-:Y:S01]  /*0430*/  VOTEU.ALL UP0, P0 ;  /* 0x00000000003f7886 */ /* 0x000fe20000000000 */
[----:B------:R-:W-:Y:S01]  /*0440*/  LOP3.LUT R3, R3, 0xffffff80, RZ, 0xc0, !PT ;  /* 0xffffff8003037812 */ /* 0x000fe200078ec0ff */
[----:B------:R-:W-:-:S03]  /*0450*/  VOTEU.ALL UP1, P1 ;  /* 0x00000000003f7886 */ /* 0x000fc60000820000 */
[----:B------:R-:W1:Y:S01]  /*0460*/  @!UP0 S2UR UR7, SR_CgaCtaId ;  /* 0x00000000000789c3 */ /* 0x000e620000008800 */
[----:B------:R-:W-:Y:S01]  /*0470*/  @!UP0 UMOV UR6, 0x400 ;  /* 0x0000040000068882 */ /* 0x000fe20000000000 */
[----:B------:R-:W-:-:S04]  /*0480*/  @!UP0 UIADD3 UR4, -UR4, 0x100000, URZ ;  /* 0x0010000004048890 */ /* 0x000fc8000fffe13f */
[----:B------:R-:W-:Y:S02]  /*0490*/  @!UP0 USHF.L.U32 UR5, UR4, 0xb, URZ ;  /* 0x0000000b04058899 */ /* 0x000fe4000800063f */
[----:B------:R-:W-:Y:S01]  /*04a0*/  @!UP0 USHF.L.U32 UR4, UR4, 0x1, URZ ;  /* 0x0000000104048899 */ /* 0x000fe2000800063f */
[----:B------:R-:W-:Y:S01]  /*04b0*/  IMAD.IADD R14, R8, 0x1, -R3 ;  /* 0x00000001080e7824 */ /* 0x000fe200078e0a03 */
[----:B------:R-:W-:Y:S01]  /*04c0*/  @!UP1 UMOV UR10, 0x400 ;  /* 0x00000400000a9882 */ /* 0x000fe20000000000 */
[----:B------:R-:W-:Y:S01]  /*04d0*/  VOTEU.ALL UP2, P1 ;  /* 0x00000000003f7886 */ /* 0x000fe20000840000 */
[----:B------:R-:W-:Y:S01]  /*04e0*/  VOTEU.ALL UP3, P1 ;  /* 0x00000000003f7886 */ /* 0x000fe20000860000 */
[----:B------:R-:W-:Y:S01]  /*04f0*/  VOTEU.ALL UP4, P1 ;  /* 0x00000000003f7886 */ /* 0x000fe20000880000 */
[----:B------:R-:W5:Y:S01]  /*0500*/  @!UP1 S2UR UR11, SR_CgaCtaId ;  /* 0x00000000000b99c3 */ /* 0x000f620000008800 */
[----:B------:R-:W-:Y:S01]  /*0510*/  VOTEU.ALL UP5, P1 ;  /* 0x00000000003f7886 */ /* 0x000fe200008a0000 */
[----:B------:R-:W-:Y:S01]  /*0520*/  ISETP.NE.AND P1, PT, RZ, UR16, PT ;  /* 0x00000010ff007c0c */ /* 0x000fe2000bf25270 */
[----:B-1----:R-:W-:-:S02]  /*0530*/  @!UP0 ULEA UR9, UR7, UR6, 0x18 ;  /* 0x0000000607098291 */ /* 0x002fc4000f8ec03f */
[----:B------:R-:W-:-:S04]  /*0540*/  @!UP1 UIADD3 UR6, -UR12, 0x100000, URZ ;  /* 0x001000000c069890 */ /* 0x000fc8000fffe13f */
[----:B------:R-:W-:Y:S02]  /*0550*/  @!UP1 USHF.L.U32 UR7, UR6, 0xb, URZ ;  /* 0x0000000b06079899 */ /* 0x000fe4000800063f */
[----:B------:R-:W-:Y:S01]  /*0560*/  @!UP1 USHF.L.U32 UR6, UR6, 0x1, URZ ;  /* 0x0000000106069899 */ /* 0x000fe2000800063f */
[----:B------:R-:W-:Y:S01]  /*0570*/  VOTEU.ALL UP0, P0 ;  /* 0x00000000003f7886 */ /* 0x000fe20000000000 */
[----:B-----5:R-:W-:Y:S01]  /*0580*/  @!UP1 ULEA UR10, UR11, UR10, 0x18 ;  /* 0x0000000a0b0a9291 */ /* 0x020fe2000f8ec03f */
[----:B------:R-:W-:Y:S01]  /*0590*/  VOTEU.ALL UP1, P0 ;  /* 0x00000000003f7886 */ /* 0x000fe20000020000 */
[----:B------:R-:W1:Y:S02]  /*05a0*/  FENCE.VIEW.ASYNC.S ;  /* 0x00000000000073c6 */ /* 0x000e640000000000 */
[----:B-1----:R-:W2:Y:S02]  /*05b0*/  @!UP0 SYNCS.EXCH.64 URZ, [UR9+0x50], UR4 ;  /* 0x00005004093f85b2 */ /* 0x002ea40008000100 */
[----:B------:R1:W2:Y:S01]  /*05c0*/  @!UP1 SYNCS.EXCH.64 URZ, [UR9+0x58], UR4 ;  /* 0x00005804093f95b2 */ /* 0x0002a20008000100 */
[----:B------:R-:W-:Y:S01]  /*05d0*/  NOP ;  /* 0x0000000000007918 */ /* 0x000fe20000000000 */
[----:B-1----:R-:W-:-:S02]  /*05e0*/  ULDC.64 UR4, c[0x0][0x598] ;  /* 0x0001660000047ab9 */ /* 0x002fc40000000a00 */
[----:B------:R-:W-:Y:S02]  /*05f0*/  ISETP.NE.U32.AND P0, PT, RZ, UR4, PT ;  /* 0x00000004ff007c0c */ /* 0x000fe4000bf05070 */
[----:B------:R1:W2:Y:S02]  /*0600*/  @!UP2 SYNCS.EXCH.64 URZ, [UR10+0x30], UR6 ;  /* 0x000030060a3fa5b2 */ /* 0x0002a40008000100 */
[----:B------:R-:W-:Y:S01]  /*0610*/  ISETP.NE.AND.EX P0, PT, RZ, UR5, PT, P0 ;  /* 0x00000005ff007c0c */ /* 0x000fe2000bf05300 */
[----:B------:R1:W2:Y:S01]  /*0620*/  @!UP3 SYNCS.EXCH.64 URZ, [UR10+0x38], UR6 ;  /* 0x000038060a3fb5b2 */ /* 0x0002a20008000100 */
[----:B------:R1:W2:Y:S01]  /*0630*/  @!UP4 SYNCS.EXCH.64 URZ, [UR10+0x40], UR6 ;  /* 0x000040060a3fc5b2 */ /* 0x0002a20008000100 */
[----:B------:R1:W2:Y:S01]  /*0640*/  @!UP5 SYNCS.EXCH.64 URZ, [UR10+0x48], UR6 ;  /* 0x000048060a3fd5b2 */ /* 0x0002a20008000100 */
[----:B------:R-:W-:Y:S01]  /*0650*/  NOP ;  /* 0x0000000000007918 */ /* 0x000fe20000000000 */
[----:B--234-:R-:W-:Y:S08]  /*0660*/  BAR.SYNC.DEFER_BLOCKING 0x0 ;  /* 0x0000000000007b1d */ /* 0x01cff00000010000 */
[----:B01----:R-:W-:Y:S05]  /*0670*/  @!P0 BRA `(.L_x_3) ;  /* 0x00000000001c8947 */ /* 0x003fea0003800000 */
[----:B------:R-:W0:Y:S02]  /*0680*/  LDC.64 R2, c[0x0][0x598] ;  /* 0x00016600ff027b82 */ /* 0x000e240000000a00 */
[----:B0-----:R-:W2:Y:S02]  /*0690*/  LDG.E.64 R2, desc[UR22][R2.64] ;  /* 0x0000001602027981 */ /* 0x001ea4000c1e1b00 */
[----:B--2---:R-:W-:-:S04]  /*06a0*/  ISETP.NE.U32.AND P0, PT, R2, RZ, PT ;  /* 0x000000ff0200720c */ /* 0x004fc80003f05070 */
[----:B------:R-:W-:-:S13]  /*06b0*/  ISETP.NE.AND.EX P0, PT, R3, RZ, PT, P0 ;  /* 0x000000ff0300720c */ /* 0x000fda0003f05300 */
[----:B------:R-:W-:Y:S05]  /*06c0*/  @!P0 BRA `(.L_x_3) ;  /* 0x0000000000088947 */ /* 0x000fea0003800000 */
[----:B------:R2:W5:Y:S01]  /*06d0*/  LD.E R6, desc[UR22][R2.64] ;  /* 0x0000001602067980 */ /* 0x000562000c101900 */
[----:B------:R-:W-:Y:S05]  /*06e0*/  BRA `(.L_x_4) ;  /* 0x0000000000207947 */ /* 0x000fea0003800000 */
.L_x_3:
[----:B------:R-:W-:Y:S02]  /*06f0*/  ULDC.64 UR4, c[0x0][0x588] ;  /* 0x0001620000047ab9 */ /* 0x000fe40000000a00 */
[----:B------:R-:W-:-:S04]  /*0700*/  ISETP.NE.U32.AND P0, PT, RZ, UR4, PT ;  /* 0x00000004ff007c0c */ /* 0x000fc8000bf05070 */
[----:B------:R-:W-:-:S13]  /*0710*/  ISETP.NE.AND.EX P0, PT, RZ, UR5, PT, P0 ;  /* 0x00000005ff007c0c */ /* 0x000fda000bf05300 */
[----:B------:R-:W-:Y:S05]  /*0720*/  @!P0 BRA `(.L_x_5) ;  /* 0x00000000000c8947 */ /* 0x000fea0003800000 */
[----:B------:R-:W0:Y:S02]  /*0730*/  LDC.64 R6, c[0x0][0x588] ;  /* 0x00016200ff067b82 */ /* 0x000e240000000a00 */
[----:B0-----:R1:W5:Y:S01]  /*0740*/  LDG.E R6, desc[UR22][R6.64] ;  /* 0x0000001606067981 */ /* 0x001362000c1e1900 */
[----:B------:R-:W-:Y:S05]  /*0750*/  BRA `(.L_x_4) ;  /* 0x0000000000047947 */ /* 0x000fea0003800000 */
.L_x_5:
[----:B------:R-:W0:Y:S02]  /*0760*/  LDC R6, c[0x0][0x580] ;  /* 0x00016000ff067b82 */ /* 0x000e240000000800 */
.L_x_4:
[----:B------:R-:W-:Y:S02]  /*0770*/  ULDC.64 UR4, c[0x0][0x5a0] ;  /* 0x0001680000047ab9 */ /* 0x000fe40000000a00 */
[----:B------:R-:W-:-:S04]  /*0780*/  ISETP.NE.U32.AND P0, PT, RZ, UR4, PT ;  /* 0x00000004ff007c0c */ /* 0x000fc8000bf05070 */
[----:B------:R-:W-:-:S13]  /*0790*/  ISETP.NE.AND.EX P0, PT, RZ, UR5, PT, P0 ;  /* 0x00000005ff007c0c */ /* 0x000fda000bf05300 */
[----:B------:R-:W-:Y:S05]  /*07a0*/  @!P0 BRA `(.L_x_6) ;  /* 0x00000000001c8947 */ /* 0x000fea0003800000 */
[----:B--2---:R-:W2:Y:S02]  /*07b0*/  LDC.64 R2, c[0x0][0x5a0] ;  /* 0x00016800ff027b82 */ /* 0x004ea40000000a00 */
[----:B--2---:R-:W2:Y:S02]  /*07c0*/  LDG.E.64 R2, desc[UR22][R2.64] ;  /* 0x0000001602027981 */ /* 0x004ea4000c1e1b00 */
[----:B--2---:R-:W-:-:S04]  /*07d0*/  ISETP.NE.U32.AND P0, PT, R2, RZ, PT ;  /* 0x000000ff0200720c */ /* 0x004fc80003f05070 */
[----:B------:R-:W-:-:S13]  /*07e0*/  ISETP.NE.AND.EX P0, PT, R3, RZ, PT, P0 ;  /* 0x000000ff0300720c */ /* 0x000fda0003f05300 */
[----:B------:R-:W-:Y:S05]  /*07f0*/  @!P0 BRA `(.L_x_6) ;  /* 0x0000000000088947 */ /* 0x000fea0003800000 */
[----:B-1----:R4:W5:Y:S01]  /*0800*/  LD.E R7, desc[UR22][R2.64] ;  /* 0x0000001602077980 */ /* 0x002962000c101900 */
[----:B------:R-:W-:Y:S05]  /*0810*/  BRA `(.L_x_7) ;  /* 0x0000000000207947 */ /* 0x000fea0003800000 */
.L_x_6:
[----:B------:R-:W-:Y:S02]  /*0820*/  ULDC.64 UR4, c[0x0][0x590] ;  /* 0x0001640000047ab9 */ /* 0x000fe40000000a00 */
[----:B------:R-:W-:-:S04]  /*0830*/  ISETP.NE.U32.AND P0, PT, RZ, UR4, PT ;  /* 0x00000004ff007c0c */ /* 0x000fc8000bf05070 */
[----:B------:R-:W-:-:S13]  /*0840*/  ISETP.NE.AND.EX P0, PT, RZ, UR5, PT, P0 ;  /* 0x00000005ff007c0c */ /* 0x000fda000bf05300 */
[----:B------:R-:W-:Y:S05]  /*0850*/  @!P0 BRA `(.L_x_8) ;  /* 0x00000000000c8947 */ /* 0x000fea0003800000 */
[----:B--2---:R-:W1:Y:S02]  /*0860*/  LDC.64 R2, c[0x0][0x590] ;  /* 0x00016400ff027b82 */ /* 0x004e640000000a00 */
[----:B-1----:R3:W5:Y:S01]  /*0870*/  LDG.E R7, desc[UR22][R2.64] ;  /* 0x0000001602077981 */ /* 0x002762000c1e1900 */
[----:B------:R-:W-:Y:S05]  /*0880*/  BRA `(.L_x_7) ;  /* 0x0000000000047947 */ /* 0x000fea0003800000 */
.L_x_8:
[----:B-1----:R-:W1:Y:S02]  /*0890*/  LDC R7, c[0x0][0x584] ;  /* 0x00016100ff077b82 */ /* 0x002e640000000800 */
.L_x_7:
[----:B------:R-:W0:Y:S01]  /*08a0*/  S2UR UR11, SR_CTAID.Y ;  /* 0x00000000000b79c3 */ /* 0x000e220000002600 */
[----:B------:R-:W-:Y:S01]  /*08b0*/  ULDC UR5, c[0x0][0x65c] ;  /* 0x0001970000057ab9 */ /* 0x000fe20000000800 */
[----:B------:R-:W-:Y:S01]  /*08c0*/  UISETP.NE.AND UP0, UPT, UR16, 0x2, UPT ;  /* 0x000000021000788c */ /* 0x000fe2000bf05270 */
[----:B------:R-:W-:Y:S01]  /*08d0*/  PRMT R9, RZ, 0x7610, R9 ;  /* 0x00007610ff097816 */ /* 0x000fe20000000009 */
[----:B------:R-:W-:Y:S01]  /*08e0*/  UISETP.NE.AND UP2, UPT, UR5, 0x1, UPT ;  /* 0x000000010500788c */ /* 0x000fe2000bf45270 */
[----:B------:R-:W-:-:S03]  /*08f0*/  IMAD.MOV.U32 R4, RZ, RZ, -0x1 ;  /* 0xffffffffff047424 */ /* 0x000fc600078e00ff */
[----:B------:R-:W0:Y:S07]  /*0900*/  S2UR UR4, SR_CTAID.X ;  /* 0x00000000000479c3 */ /* 0x000e2e0000002500 */
[----:B------:R-:W-:Y:S01]  /*0910*/  @UP2 ULDC UR14, c[0x0][0x10] ;  /* 0x00000400000e2ab9 */ /* 0x000fe20000000800 */
[----:B------:R-:W-:Y:S01]  /*0920*/  @UP2 UMOV UR7, URZ ;  /* 0x0000003f00072c82 */ /* 0x000fe20008000000 */
[----:B------:R-:W-:Y:S01]  /*0930*/  @UP2 UMOV UR5, URZ ;  /* 0x0000003f00052c82 */ /* 0x000fe20008000000 */
[----:B------:R-:W-:Y:S01]  /*0940*/  @!UP2 ULDC UR10, c[0x0][0xc] ;  /* 0x00000300000aaab9 */ /* 0x000fe20000000800 */
[----:B--234-:R-:W2:Y:S01]  /*0950*/  LDC.64 R2, c[0x0][0x650] ;  /* 0x00019400ff027b82 */ /* 0x01cea20000000a00 */
[----:B0-----:R-:W-:-:S02]  /*0960*/  @UP2 UMOV UR9, UR11 ;  /* 0x0000000b00092c82 */ /* 0x001fc40008000000 */
[----:B------:R-:W-:Y:S01]  /*0970*/  @UP2 UMOV UR6, UR9 ;  /* 0x0000000900062c82 */ /* 0x000fe20008000000 */
[----:B------:R-:W-:Y:S01]  /*0980*/  @!UP2 UMOV UR9, UR11 ;  /* 0x0000000b0009ac82 */ /* 0x000fe20008000000 */
[----:B------:R-:W-:-:S03]  /*0990*/  @UP2 UIMAD.WIDE.U32 UR14, UR4, UR14, UR6 ;  /* 0x0000000e040e22a5 */ /* 0x000fc6000f8e0006 */
[----:B------:R-:W-:Y:S01]  /*09a0*/  ULDC UR6, c[0x0][0xc] ;  /* 0x0000030000067ab9 */ /* 0x000fe20000000800 */
[----:B------:R-:W-:Y:S01]  /*09b0*/  @UP2 UIADD3 UR15, UR15, UR5, URZ ;  /* 0x000000050f0f2290 */ /* 0x000fe2000fffe03f */
[----:B------:R-:W-:Y:S02]  /*09c0*/  ULDC UR7, c[0x0][0x10] ;  /* 0x0000040000077ab9 */ /* 0x000fe40000000800 */
[----:B------:R-:W-:Y:S01]  /*09d0*/  UMOV UR5, URZ ;  /* 0x0000003f00057c82 */ /* 0x000fe20008000000 */
[----:B------:R-:W-:Y:S02]  /*09e0*/  UIMAD.WIDE.U32 UR6, UR6, UR7, URZ ;  /* 0x00000007060672a5 */ /* 0x000fe4000f8e003f */
[----:B------:R-:W-:Y:S01]  /*09f0*/  @!UP2 UIMAD.WIDE.U32 UR10, UR10, UR9, UR4 ;  /* 0x000000090a0aa2a5 */ /* 0x000fe2000f8e0004 */
[----:B------:R-:W-:Y:S02]  /*0a00*/  ULDC UR12, c[0x0][0x14] ;  /* 0x00000500000c7ab9 */ /* 0x000fe40000000800 */
[----:B------:R-:W-:-:S02]  /*0a10*/  UIMAD.WIDE.U32 UR20, UR6, UR12, URZ ;  /* 0x0000000c061472a5 */ /* 0x000fc4000f8e003f */
[----:B------:R-:W-:Y:S02]  /*0a20*/  UIMAD UR7, UR7, UR12, URZ ;  /* 0x0000000c070772a4 */ /* 0x000fe4000f8e023f */
[----:B------:R-:W-:Y:S01]  /*0a30*/  @!UP2 UMOV UR14, UR10 ;  /* 0x0000000a000eac82 */ /* 0x000fe20008000000 */
[----:B------:R-:W-:Y:S01]  /*0a40*/  @!UP2 UMOV UR15, UR11 ;  /* 0x0000000b000fac82 */ /* 0x000fe20008000000 */
[----:B------:R-:W-:Y:S02]  /*0a50*/  UIADD3 UR7, UR21, UR7, URZ ;  /* 0x0000000715077290 */ /* 0x000fe4000fffe03f */
[----:B------:R-:W-:-:S04]  /*0a60*/  UIADD3 UR6, UP1, UR14, UR20, URZ ;  /* 0x000000140e067290 */ /* 0x000fc8000ff3e03f */
[----:B------:R-:W-:Y:S02]  /*0a70*/  UIADD3.X UR10, UR15, UR7, URZ, UP1, !UPT ;  /* 0x000000070f0a7290 */ /* 0x000fe40008ffe43f */
[----:B------:R-:W-:Y:S02]  /*0a80*/  USEL UR6, UR6, UR14, !UP0 ;  /* 0x0000000e06067287 */ /* 0x000fe4000c000000 */
[----:B------:R-:W-:-:S04]  /*0a90*/  USEL UR10, UR10, UR15, !UP0 ;  /* 0x0000000f0a0a7287 */ /* 0x000fc8000c000000 */
[----:B--2---:R-:W-:Y:S01]  /*0aa0*/  ISETP.LE.U32.AND P0, PT, R2, UR6, PT ;  /* 0x0000000602007c0c */ /* 0x004fe2000bf03070 */
[----:B------:R-:W-:Y:S02]  /*0ab0*/  IMAD.MOV.U32 R2, RZ, RZ, -0x1 ;  /* 0xffffffffff027424 */ /* 0x000fe400078e00ff */
[----:B------:R-:W-:Y:S02]  /*0ac0*/  IMAD.U32 R0, RZ, RZ, UR10 ;  /* 0x0000000aff007e24 */ /* 0x000fe4000f8e00ff */
[----:B------:R-:W-:-:S03]  /*0ad0*/  IMAD.U32 R5, RZ, RZ, UR10 ;  /* 0x0000000aff057e24 */ /* 0x000fc6000f8e00ff */
[----:B------:R-:W-:Y:S01]  /*0ae0*/  ISETP.GE.U32.AND.EX P0, PT, R0, R3, PT, P0 ;  /* 0x000000030000720c */ /* 0x000fe20003f06100 */
[----:B------:R-:W-:Y:S02]  /*0af0*/  IMAD.U32 R0, RZ, RZ, UR6 ;  /* 0x00000006ff007e24 */ /* 0x000fe4000f8e00ff */
[----:B------:R-:W-:-:S10]  /*0b00*/  IMAD.MOV.U32 R3, RZ, RZ, -0x1 ;  /* 0xffffffffff037424 */ /* 0x000fd400078e00ff */
[----:B------:R-:W-:Y:S05]  /*0b10*/  @P0 BRA `(.L_x_9) ;  /* 0x0000000400880947 */ /* 0x000fea0003800000 */
[----:B------:R-:W-:Y:S01]  /*0b20*/  I2FP.F32.U32 R2, UR4 ;  /* 0x0000000400027c45 */ /* 0x000fe20008201000 */
[----:B------:R-:W-:Y:S01]  /*0b30*/  ULDC.64 UR18, c[0x0][0x628] ;  /* 0x00018a0000127ab9 */ /* 0x000fe20000000a00 */
[----:B------:R-:W-:Y:S01]  /*0b40*/  ULDC UR6, c[0x0][0x150] ;  /* 0x0000540000067ab9 */ /* 0x000fe20000000800 */
[----:B------:R-:W-:Y:S01]  /*0b50*/  ISETP.NE.U32.AND P0, PT, RZ, UR18, PT ;  /* 0x00000012ff007c0c */ /* 0x000fe2000bf05070 */
[----:B------:R-:W-:Y:S01]  /*0b60*/  ULDC UR25, c[0x0][0x630] ;  /* 0x00018c0000197ab9 */ /* 0x000fe20000000800 */
[----:B------:R-:W-:Y:S01]  /*0b70*/  FMUL R2, R2, UR6 ;  /* 0x0000000602027c20 */ /* 0x000fe20008400000 */
[----:B------:R-:W-:Y:S01]  /*0b80*/  R2UR UR26, R0 ;  /* 0x00000000001a72ca */ /* 0x000fe200000e0000 */
[----:B------:R-:W-:Y:S01]  /*0b90*/  ULDC UR28, c[0x0][0x154] ;  /* 0x00005500001c7ab9 */ /* 0x000fe20000000800 */
[----:B------:R-:W-:Y:S01]  /*0ba0*/  ISETP.NE.AND.EX P0, PT, RZ, UR19, PT, P0 ;  /* 0x00000013ff007c0c */ /* 0x000fe2000bf05300 */
[----:B------:R0:W2:Y:S01]  /*0bb0*/  F2I.U32.TRUNC.NTZ R3, R2 ;  /* 0x0000000200037305 */ /* 0x0000a2000020f000 */
[----:B------:R-:W-:-:S02]  /*0bc0*/  R2UR UR27, R5 ;  /* 0x00000000051b72ca */ /* 0x000fc400000e0000 */
[----:B------:R-:W-:Y:S02]  /*0bd0*/  R2UR UR10, R0 ;  /* 0x00000000000a72ca */ /* 0x000fe400000e0000 */
[----:B------:R-:W-:-:S07]  /*0be0*/  R2UR UR11, R5 ;  /* 0x00000000050b72ca */ /* 0x000fce00000e0000 */
[----:B0-----:R-:W-:Y:S08]  /*0bf0*/  @!P0 BRA `(.L_x_10) ;  /* 0x0000000000308947 */ /* 0x001ff00003800000 */
[----:B------:R-:W-:Y:S01]  /*0c00*/  R2UR UR10, R0 ;  /* 0x00000000000a72ca */ /* 0x000fe200000e0000 */
[----:B------:R-:W-:Y:S01]  /*0c10*/  ULDC UR6, c[0x0][0x634] ;  /* 0x00018d0000067ab9 */ /* 0x000fe20000000800 */
[----:B------:R-:W-:-:S11]  /*0c20*/  R2UR UR12, R5 ;  /* 0x00000000050c72ca */ /* 0x000fd600000e0000 */
[----:B------:R-:W-:-:S04]  /*0c30*/  UIADD3 UR6, UP1, UR10, UR6, URZ ;  /* 0x000000060a067290 */ /* 0x000fc8000ff3e03f */
[----:B------:R-:W-:-:S04]  /*0c40*/  UIADD3.X UR12, URZ, UR12, URZ, UP1, !UPT ;  /* 0x0000000c3f0c7290 */ /* 0x000fc80008ffe43f */
[----:B------:R-:W-:-:S04]  /*0c50*/  UIMAD.WIDE.U32 UR10, UR12, UR18, URZ ;  /* 0x000000120c0a72a5 */ /* 0x000fc8000f8e003f */
[----:B------:R-:W-:Y:S02]  /*0c60*/  UIMAD.WIDE.U32 UR14, UP1, UR6, UR19, UR10 ;  /* 0x00000013060e72a5 */ /* 0x000fe4000f82000a */
[----:B------:R-:W-:Y:S02]  /*0c70*/  UIMAD.WIDE.U32 UR10, UR6, UR18, URZ ;  /* 0x00000012060a72a5 */ /* 0x000fe4000f8e003f */
[----:B------:R-:W-:Y:S02]  /*0c80*/  UIADD3.X UR17, URZ, URZ, URZ, UP1, !UPT ;  /* 0x0000003f3f117290 */ /* 0x000fe40008ffe43f */
[----:B------:R-:W-:Y:S01]  /*0c90*/  UIADD3 URZ, UP1, UR11, UR14, URZ ;  /* 0x0000000e0b3f7290 */ /* 0x000fe2000ff3e03f */
[----:B------:R-:W-:-:S03]  /*0ca0*/  UMOV UR16, UR15 ;  /* 0x0000000f00107c82 */ /* 0x000fc60008000000 */
[----:B------:R-:W-:-:S12]  /*0cb0*/  UIMAD.WIDE.U32.X UR10, UR12, UR19, UR16, UP1 ;  /* 0x000000130c0a72a5 */ /* 0x000fd800088e0410 */
.L_x_10:
[----:B------:R-:W-:Y:S01]  /*0cc0*/  USHF.R.U64 UR5, UR10, UR25, UR11 ;  /* 0x000000190a057299 */ /* 0x000fe2000800120b */
[----:B------:R-:W-:Y:S01]  /*0cd0*/  I2FP.F32.U32 R2, UR9 ;  /* 0x0000000900027c45 */ /* 0x000fe20008201000 */
[----:B------:R-:W-:Y:S01]  /*0ce0*/  USHF.R.U32.HI UR6, URZ, UR25, UR11 ;  /* 0x000000193f067299 */ /* 0x000fe2000801160b */
[----:B--2---:R-:W-:Y:S01]  /*0cf0*/  R2UR UR16, R3 ;  /* 0x00000000031072ca */ /* 0x004fe200000e0000 */
[----:B------:R-:W-:Y:S02]  /*0d00*/  UIADD3 UR19, UP1, URZ, -UR5, URZ ;  /* 0x800000053f137290 */ /* 0x000fe4000ff3e03f */
[----:B------:R-:W-:Y:S01]  /*0d10*/  FMUL R2, R2, UR28 ;  /* 0x0000001c02027c20 */ /* 0x000fe20008400000 */
[----:B------:R-:W-:Y:S01]  /*0d20*/  ULDC.64 UR10, c[0x0][0x620] ;  /* 0x00018800000a7ab9 */ /* 0x000fe20000000a00 */
[----:B------:R-:W-:Y:S01]  /*0d30*/  UIADD3.X UR6, URZ, ~UR6, URZ, UP1, !UPT ;  /* 0x800000063f067290 */ /* 0x000fe20008ffe43f */
[----:B------:R-:W-:Y:S01]  /*0d40*/  UMOV UR14, UR26 ;  /* 0x0000001a000e7c82 */ /* 0x000fe20008000000 */
[----:B------:R-:W-:-:S02]  /*0d50*/  UMOV UR15, UR27 ;  /* 0x0000001b000f7c82 */ /* 0x000fc40008000000 */
[----:B------:R-:W-:Y:S01]  /*0d60*/  UIMAD UR6, UR6, UR10, URZ ;  /* 0x0000000a060672a4 */ /* 0x000fe2000f8e023f */
[----:B------:R-:W0:Y:S01]  /*0d70*/  F2I.U32.TRUNC.NTZ R2, R2 ;  /* 0x0000000200027305 */ /* 0x000e22000020f000 */
[----:B------:R-:W-:Y:S02]  /*0d80*/  UIMAD.WIDE.U32 UR14, UR19, UR10, UR14 ;  /* 0x0000000a130e72a5 */ /* 0x000fe4000f8e000e */
[----:B------:R-:W-:Y:S01]  /*0d90*/  UIMAD UR19, UR19, UR11, UR6 ;  /* 0x0000000b131372a4 */ /* 0x000fe2000f8e0206 */
[----:B------:R-:W-:Y:S01]  /*0da0*/  ULDC UR30, c[0x0][0x658] ;  /* 0x00019600001e7ab9 */ /* 0x000fe20000000800 */
[----:B------:R-:W-:Y:S02]  /*0db0*/  UMOV UR28, 0xffffffff ;  /* 0xffffffff001c7882 */ /* 0x000fe40000000000 */
[----:B------:R-:W-:Y:S01]  /*0dc0*/  UIADD3 UR19, UR15, UR19, URZ ;  /* 0x000000130f137290 */ /* 0x000fe2000fffe03f */
[----:B------:R-:W-:Y:S01]  /*0dd0*/  ULDC UR25, c[0x0][0x618] ;  /* 0x0001860000197ab9 */ /* 0x000fe20000000800 */
[----:B------:R-:W-:Y:S01]  /*0de0*/  ULDC.64 UR10, c[0x0][0x640] ;  /* 0x00019000000a7ab9 */ /* 0x000fe20000000a00 */
[----:B------:R-:W-:Y:S01]  /*0df0*/  USHF.L.U32 UR15, UR28, UR30, URZ ;  /* 0x0000001e1c0f7299 */ /* 0x000fe2000800063f */
[----:B------:R-:W-:Y:S01]  /*0e00*/  ISETP.NE.U32.AND P0, PT, RZ, UR10, PT ;  /* 0x0000000aff007c0c */ /* 0x000fe2000bf05070 */
[----:B------:R-:W-:-:S02]  /*0e10*/  USHF.R.U64 UR28, UR14, UR25, UR19 ;  /* 0x000000190e1c7299 */ /* 0x000fc40008001213 */
[----:B------:R-:W-:Y:S01]  /*0e20*/  USHF.R.U32.HI UR14, URZ, UR25, UR19 ;  /* 0x000000193f0e7299 */ /* 0x000fe20008011613 */
[----:B0-----:R-:W-:Y:S01]  /*0e30*/  R2UR UR18, R2 ;  /* 0x00000000021272ca */ /* 0x001fe200000e0000 */
[----:B------:R-:W-:Y:S01]  /*0e40*/  ULDC UR27, c[0x0][0x608] ;  /* 0x00018200001b7ab9 */ /* 0x000fe20000000800 */
[----:B------:R-:W-:Y:S01]  /*0e50*/  ISETP.NE.AND.EX P0, PT, RZ, UR11, PT, P0 ;  /* 0x0000000bff007c0c */ /* 0x000fe2000bf05300 */
[----:B------:R-:W-:Y:S02]  /*0e60*/  USHF.R.U64 UR32, UR28, UR27, UR14 ;  /* 0x0000001b1c207299 */ /* 0x000fe4000800120e */
[----:B------:R-:W-:Y:S01]  /*0e70*/  USHF.R.U32.HI UR14, URZ, UR27, UR14 ;  /* 0x0000001b3f0e7299 */ /* 0x000fe2000801160e */
[----:B------:R-:W-:Y:S01]  /*0e80*/  UMOV UR26, 0x1 ;  /* 0x00000001001a7882 */ /* 0x000fe20000000000 */
[----:B------:R-:W-:Y:S02]  /*0e90*/  UIADD3 UR16, -UR16, URZ, URZ ;  /* 0x0000003f10107290 */ /* 0x000fe4000fffe13f */
[----:B------:R-:W-:-:S02]  /*0ea0*/  USHF.R.U64 UR33, UR32, UR30, UR14 ;  /* 0x0000001e20217299 */ /* 0x000fc4000800120e */
[----:B------:R-:W-:Y:S01]  /*0eb0*/  USHF.L.U32 UR25, UR26, UR30, URZ ;  /* 0x0000001e1a197299 */ /* 0x000fe2000800063f */
[----:B------:R-:W-:Y:S01]  /*0ec0*/  ULDC UR17, c[0x0][0x144] ;  /* 0x0000510000117ab9 */ /* 0x000fe20000000800 */
[----:B------:R-:W-:Y:S01]  /*0ed0*/  ULDC UR6, c[0x0][0x600] ;  /* 0x0001800000067ab9 */ /* 0x000fe20000000800 */
[----:B------:R-:W-:Y:S02]  /*0ee0*/  ULOP3.LUT UR26, URZ, UR15, URZ, 0x33, !UPT ;  /* 0x0000000f3f1a7292 */ /* 0x000fe4000f8e333f */
[----:B------:R-:W-:Y:S02]  /*0ef0*/  USHF.R.U32.HI UR15, URZ, UR30, UR14 ;  /* 0x0000001e3f0f7299 */ /* 0x000fe4000801160e */
[----:B------:R-:W-:Y:S02]  /*0f00*/  UIADD3 UR12, UR6, -0x1, URZ ;  /* 0xffffffff060c7890 */ /* 0x000fe4000fffe03f */
[----:B------:R-:W-:Y:S02]  /*0f10*/  UIADD3 UR29, -UR18, URZ, URZ ;  /* 0x0000003f121d7290 */ /* 0x000fe4000fffe13f */
[----:B------:R-:W-:Y:S01]  /*0f20*/  UIMAD UR4, UR17, UR16, UR4 ;  /* 0x00000010110472a4 */ /* 0x000fe2000f8e0204 */
[----:B------:R-:W-:Y:S01]  /*0f30*/  ULDC UR34, c[0x0][0x148] ;  /* 0x0000520000227ab9 */ /* 0x000fe20000000800 */
[----:B------:R-:W-:Y:S01]  /*0f40*/  ULDC UR30, c[0x0][0x648] ;  /* 0x00019200001e7ab9 */ /* 0x000fe20000000800 */
[----:B------:R-:W-:Y:S01]  /*0f50*/  ULDC UR31, c[0x0][0x638] ;  /* 0x00018e00001f7ab9 */ /* 0x000fe20000000800 */
[----:B------:R-:W-:Y:S01]  /*0f60*/  UMOV UR14, UR33 ;  /* 0x00000021000e7c82 */ /* 0x000fe20008000000 */
[----:B------:R-:W-:Y:S07]  /*0f70*/  @!P0 BRA `(.L_x_11) ;  /* 0x0000000000308947 */ /* 0x000fee0003800000 */
[----:B------:R-:W-:Y:S02]  /*0f80*/  ULDC UR18, c[0x0][0x64c] ;  /* 0x0001930000127ab9 */ /* 0x000fe40000000800 */
        /* <DEDUP_REMOVED lines=8> */
[----:B------:R-:W-:-:S07]  /*1010*/  UIMAD.WIDE.U32.X UR10, UR27, UR11, UR18, UP1 ;  /* 0x0000000b1b0a72a5 */ /* 0x000fce00088e0412 */
[----:B------:R-:W-:Y:S01]  /*1020*/  UMOV UR14, UR10 ;  /* 0x0000000a000e7c82 */ /* 0x000fe20008000000 */
[----:B------:R-:W-:-:S05]  /*1030*/  UMOV UR15, UR11 ;  /* 0x0000000b000f7c82 */ /* 0x000fca0008000000 */
.L_x_11:
[----:B------:R-:W-:Y:S01]  /*1040*/  USHF.R.U64 UR10, UR14, UR30, UR15 ;  /* 0x0000001e0e0a7299 */ /* 0x000fe2000800120f */
[----:B------:R-:W-:Y:S01]  /*1050*/  IMAD.MOV.U32 R9, RZ, RZ, 0x1 ;  /* 0x00000001ff097424 */ /* 0x000fe200078e00ff */
[----:B------:R-:W-:Y:S01]  /*1060*/  @UP2 UIMAD UR4, UR34, UR29, UR9 ;  /* 0x0000001d220422a4 */ /* 0x000fe2000f8e0209 */
[----:B------:R-:W-:Y:S01]  /*1070*/  IMAD.U32 R4, RZ, RZ, UR5 ;  /* 0x00000005ff047e24 */ /* 0x000fe2000f8e00ff */
[----:B------:R-:W-:Y:S02]  /*1080*/  ULOP3.LUT UR26, UR32, UR26, URZ, 0xc0, !UPT ;  /* 0x0000001a201a7292 */ /* 0x000fe4000f8ec03f */
[----:B------:R-:W-:Y:S02]  /*1090*/  UIADD3 UR9, -UR10, URZ, URZ ;  /* 0x0000003f0a097290 */ /* 0x000fe4000fffe13f */
[----:B------:R-:W-:Y:S02]  /*10a0*/  ULOP3.LUT UR12, UR28, UR12, URZ, 0xc0, !UPT ;  /* 0x0000000c1c0c7292 */ /* 0x000fe4000f8ec03f */
[----:B------:R-:W-:-:S02]  /*10b0*/  UIMAD UR25, UR25, UR10, UR26 ;  /* 0x0000000a191972a4 */ /* 0x000fc4000f8e021a */
[----:B------:R-:W-:Y:S01]  /*10c0*/  UIMAD UR9, UR9, UR31, UR33 ;  /* 0x0000001f090972a4 */ /* 0x000fe2000f8e0221 */
[----:B------:R-:W-:Y:S02]  /*10d0*/  ULDC UR10, c[0x0][0x610] ;  /* 0x00018400000a7ab9 */ /* 0x000fe40000000800 */
[----:B------:R-:W-:Y:S02]  /*10e0*/  UIMAD UR4, UR25, UR10, UR4 ;  /* 0x0000000a190472a4 */ /* 0x000fe4000f8e0204 */
[----:B------:R-:W-:-:S04]  /*10f0*/  UIMAD UR9, UR9, UR6, UR12 ;  /* 0x00000006090972a4 */ /* 0x000fc8000f8e020c */
[----:B------:R-:W-:Y:S02]  /*1100*/  USEL UR6, UR9, UR4, !UP2 ;  /* 0x0000000409067287 */ /* 0x000fe4000d000000 */
[----:B------:R-:W-:-:S04]  /*1110*/  USEL UR4, UR4, UR9, !UP2 ;  /* 0x0000000904047287 */ /* 0x000fc8000d000000 */
[----:B------:R-:W-:Y:S02]  /*1120*/  IMAD.U32 R3, RZ, RZ, UR6 ;  /* 0x00000006ff037e24 */ /* 0x000fe4000f8e00ff */
[----:B------:R-:W-:-:S07]  /*1130*/  IMAD.U32 R2, RZ, RZ, UR4 ;  /* 0x00000004ff027e24 */ /* 0x000fce000f8e00ff */
.L_x_9:
[----:B------:R-:W-:Y:S02]  /*1140*/  ULDC UR4, c[0x0][0x28c] ;  /* 0x0000a30000047ab9 */ /* 0x000fe40000000800 */
[----:B------:R-:W-:-:S04]  /*1150*/  UIADD3 UR4, UR4, 0x1f, URZ ;  /* 0x0000001f04047890 */ /* 0x000fc8000fffe03f */
[----:B------:R-:W-:-:S04]  /*1160*/  USHF.R.S32.HI UR5, URZ, 0x1f, UR4 ;  /* 0x0000001f3f057899 */ /* 0x000fc80008011404 */
[----:B------:R-:W-:-:S04]  /*1170*/  ULEA.HI UR5, UR5, UR4, URZ, 0x5 ;  /* 0x0000000405057291 */ /* 0x000fc8000f8f283f */
[----:B------:R-:W-:Y:S01]  /*1180*/  USHF.R.S32.HI UR14, URZ, 0x5, UR5 ;  /* 0x000000053f0e7899 */ /* 0x000fe20008011405 */
[----:B------:R-:W-:Y:S11]  /*1190*/  @!P1 BRA `(.L_x_12) ;  /* 0x0000004400109947 */ /* 0x000ff60003800000 */
[----:B------:R-:W-:-:S06]  /*11a0*/  UISETP.GT.U32.AND UP1, UPT, UR24, 0x1, UPT ;  /* 0x000000011800788c */ /* 0x000fcc000bf24070 */
[----:B------:R-:W-:-:S13]  /*11b0*/  PLOP3.LUT P0, PT, PT, PT, UP1, 0x80, 0x0 ;  /* 0x000000000000781c */ /* 0x000fda0003f0f018 */
[----:B------:R-:W-:Y:S05]  /*11c0*/  @P0 EXIT ;  /* 0x000000000000094d */ /* 0x000fea0003800000 */
.L_x_13:
[----:B------:R-:W-:-:S08]  /*11d0*/  NOP ;  /* 0x0000000000007918 */ /* 0x000fd00000000000 */
[----:B------:R-:W0:Y:S02]  /*11e0*/  USETMAXREG.TRY_ALLOC.CTAPOOL UP1, 0xe8 ;  /* 0x000000e8000079c8 */ /* 0x000e240008020600 */
[----:B0-----:R-:W-:-:S13]  /*11f0*/  PLOP3.LUT P0, PT, PT, PT, UP1, 0x80, 0x0 ;  /* 0x000000000000781c */ /* 0x001fda0003f0f018 */
[----:B------:R-:W-:Y:S05]  /*1200*/  @!P0 BRA `(.L_x_13) ;  /* 0xfffffffc00f08947 */ /* 0x000fea000383ffff */
[----:B------:R-:W-:-:S13]  /*1210*/  LOP3.LUT P0, RZ, R9, 0xff, RZ, 0xc0, !PT ;  /* 0x000000ff09ff7812 */ /* 0x000fda000780c0ff */
[----:B------:R-:W-:Y:S05]  /*1220*/  @!P0 EXIT ;  /* 0x000000000000894d */ /* 0x000fea0003800000 */
[----:B------:R-:W0:Y:S01]  /*1230*/  S2UR UR5, SR_CgaCtaId ;  /* 0x00000000000579c3 */ /* 0x000e220000008800 */
[----:B------:R-:W-:Y:S01]  /*1240*/  SHF.R.S32.HI R9, RZ, 0x1f, R14 ;  /* 0x0000001fff097819 */ /* 0x000fe2000001140e */
[----:B------:R-:W-:Y:S01]  /*1250*/  USHF.R.U32.HI UR4, URZ, 0x1, UR14 ;  /* 0x000000013f047899 */ /* 0x000fe2000801160e */
[----:B------:R-:W-:Y:S02]  /*1260*/  UMOV UR12, 0x400 ;  /* 0x00000400000c7882 */ /* 0x000fe40000000000 */
[CC--:B------:R-:W-:Y:S01]  /*1270*/  LEA.HI R8, R9.reuse, R14.reuse, RZ, 0x2 ;  /* 0x0000000e09087211 */ /* 0x0c0fe200078f10ff */
[----:B------:R-:W-:Y:S01]  /*1280*/  ULOP3.LUT UR15, UR14, 0x1, URZ, 0xc0, !UPT ;  /* 0x000000010e0f7892 */ /* 0x000fe2000f8ec03f */
[----:B------:R-:W-:Y:S01]  /*1290*/  LEA.HI R12, R9, R14, RZ, 0x5 ;  /* 0x0000000e090c7211 */ /* 0x000fe200078f28ff */
[----:B------:R-:W-:Y:S01]  /*12a0*/  ULOP3.LUT UR4, UR4, 0x1, URZ, 0xc0, !UPT ;  /* 0x0000000104047892 */ /* 0x000fe2000f8ec03f */
[--C-:B------:R-:W-:Y:S01]  /*12b0*/  SHF.R.S32.HI R11, RZ, 0x2, R8.reuse ;  /* 0x00000002ff0b7819 */ /* 0x100fe20000011408 */
[----:B------:R-:W-:Y:S01]  /*12c0*/  USEL UR15, UR15, URZ, !UP0 ;  /* 0x0000003f0f0f7287 */ /* 0x000fe2000c000000 */
[----:B------:R-:W-:Y:S01]  /*12d0*/  SHF.R.S32.HI R10, RZ, 0x1f, R8 ;  /* 0x0000001fff0a7819 */ /* 0x000fe20000011408 */
[----:B------:R-:W-:Y:S01]  /*12e0*/  UISETP.EQ.U32.AND UP0, UPT, UR4, 0x1, !UP0 ;  /* 0x000000010400788c */ /* 0x000fe2000c702070 */
[----:B------:R-:W-:Y:S01]  /*12f0*/  LOP3.LUT R9, R8, 0xfffffffc, RZ, 0xc0, !PT ;  /* 0xfffffffc08097812 */ /* 0x000fe200078ec0ff */
[----:B------:R-:W-:Y:S01]  /*1300*/  UISETP.LT.AND UP1, UPT, UR14, 0x1, UPT ;  /* 0x000000010e00788c */ /* 0x000fe2000bf21270 */
[----:B------:R-:W-:Y:S01]  /*1310*/  LEA.HI R10, R10, R11, RZ, 0x3 ;  /* 0x0000000b0a0a7211 */ /* 0x000fe200078f18ff */
[----:B------:R-:W-:Y:S01]  /*1320*/  ULDC UR6, c[0x0][0x284] ;  /* 0x0000a10000067ab9 */ /* 0x000fe20000000800 */
[----:B------:R-:W-:Y:S01]  /*1330*/  ULOP3.LUT UR32, UR13, 0x1, URZ, 0xfc, !UPT ;  /* 0x000000010d207892 */ /* 0x000fe2000f8efc3f */
[----:B------:R-:W-:Y:S01]  /*1340*/  IMAD.IADD R14, R14, 0x1, -R9 ;  /* 0x000000010e0e7824 */ /* 0x000fe200078e0a09 */
[----:B------:R-:W-:Y:S01]  /*1350*/  LOP3.LUT R8, R10, 0xfffffff8, RZ, 0xc0, !PT ;  /* 0xfffffff80a087812 */ /* 0x000fe200078ec0ff */
[----:B------:R-:W-:Y:S01]  /*1360*/  VIADD R10, R15, 0xffffffff ;  /* 0xffffffff0f0a7836 */ /* 0x000fe20000000000 */
[----:B------:R-:W-:-:S02]  /*1370*/  USEL UR16, UR14, 0x1, UP1 ;  /* 0x000000010e107887 */ /* 0x000fc40008800000 */
[----:B------:R-:W-:Y:S01]  /*1380*/  USEL UR17, URZ, 0x1, !UP0 ;  /* 0x000000013f117887 */ /* 0x000fe2000c000000 */
[----:B------:R-:W-:Y:S01]  /*1390*/  IMAD.IADD R8, R11, 0x1, -R8 ;  /* 0x000000010b087824 */ /* 0x000fe200078e0a08 */
[----:B0-----:R-:W-:Y:S01]  /*13a0*/  ULEA UR12, UR5, UR12, 0x18 ;  /* 0x0000000c050c7291 */ /* 0x001fe2000f8ec03f */
[C---:B------:R-:W-:Y:S01]  /*13b0*/  ISETP.NE.AND P0, PT, R10.reuse, RZ, PT ;  /* 0x000000ff0a00720c */ /* 0x040fe20003f05270 */
[----:B------:R-:W-:Y:S01]  /*13c0*/  IMAD.SHL.U32 R10, R10, 0x8, RZ ;  /* 0x000000080a0a7824 */ /* 0x000fe200078e00ff */
[----:B------:R-:W-:Y:S01]  /*13d0*/  SHF.R.S32.HI R11, RZ, 0x5, R12 ;  /* 0x00000005ff0b7819 */ /* 0x000fe2000001140c */
[----:B------:R-:W-:Y:S01]  /*13e0*/  UIADD3 UR4, UR12, 0x100, URZ ;  /* 0x000001000c047890 */ /* 0x000fe2000fffe03f */
[--C-:B------:R-:W-:Y:S01]  /*13f0*/  SHF.R.S32.HI R9, RZ, 0x1f, R8.reuse ;  /* 0x0000001fff097819 */ /* 0x100fe20000011408 */
[----:B------:R-:W-:Y:S01]  /*1400*/  UIADD3 UR5, UR12, 0x1100, URZ ;  /* 0x000011000c057890 */ /* 0x000fe2000fffe03f */
[----:B------:R-:W-:Y:S01]  /*1410*/  LOP3.LUT R10, R10, 0x8, RZ, 0xc0, !PT ;  /* 0x000000080a0a7812 */ /* 0x000fe200078ec0ff */
[----:B------:R-:W-:Y:S01]  /*1420*/  UIADD3 UR33, UR12, 0x30, URZ ;  /* 0x000000300c217890 */ /* 0x000fe2000fffe03f */
[C-C-:B------:R-:W-:Y:S01]  /*1430*/  IMAD R19, R11.reuse, -0x10, -R8.reuse ;  /* 0xfffffff00b137824 */ /* 0x140fe200078e0a08 */
[----:B------:R-:W-:Y:S01]  /*1440*/  USHF.R.U32.HI UR4, URZ, 0x4, UR4 ;  /* 0x000000043f047899 */ /* 0x000fe20008011604 */
[----:B------:R-:W-:Y:S01]  /*1450*/  IMAD.WIDE R8, R11, 0x10, R8 ;  /* 0x000000100b087825 */ /* 0x000fe200078e0208 */
[----:B------:R-:W-:Y:S01]  /*1460*/  USHF.R.U32.HI UR5, URZ, 0x4, UR5 ;  /* 0x000000043f057899 */ /* 0x000fe20008011605 */
[----:B------:R-:W-:Y:S01]  /*1470*/  SEL R84, RZ, 0x1, P0 ;  /* 0x00000001ff547807 */ /* 0x000fe20000000000 */
[----:B------:R-:W-:Y:S01]  /*1480*/  ULOP3.LUT UR4, UR4, 0x3fff, URZ, 0xc0, !UPT ;  /* 0x00003fff04047892 */ /* 0x000fe2000f8ec03f */
[----:B------:R-:W-:Y:S01]  /*1490*/  LEA R15, R15, UR33, 0x3 ;  /* 0x000000210f0f7c11 */ /* 0x000fe2000f8e18ff */
[----:B------:R-:W-:Y:S01]  /*14a0*/  ULOP3.LUT UR5, UR5, 0x3fff, URZ, 0xc0, !UPT ;  /* 0x00003fff05057892 */ /* 0x000fe2000f8ec03f */
[C---:B------:R-:W-:Y:S01]  /*14b0*/  LOP3.LUT R85, R10.reuse, 0x8, RZ, 0x3c, !PT ;  /* 0x000000080a557812 */ /* 0x040fe200078e3cff */
[----:B------:R-:W-:Y:S01]  /*14c0*/  VIADD R19, R19, UR6 ;  /* 0x0000000613137c36 */ /* 0x000fe20008000000 */
[----:B------:R-:W-:Y:S01]  /*14d0*/  LOP3.LUT R18, R10, 0x18, RZ, 0x3c, !PT ;  /* 0x000000180a127812 */ /* 0x000fe200078e3cff */
[----:B------:R-:W-:-:S02]  /*14e0*/  UIADD3 UR16, -UR16, UR14, URZ ;  /* 0x0000000e10107290 */ /* 0x000fc4000fffe13f */
[----:B------:R-:W-:Y:S02]  /*14f0*/  ULOP3.LUT UR18, UR4, 0x10000, URZ, 0xfc, !UPT ;  /* 0x0001000004127892 */ /* 0x000fe4000f8efc3f */
[----:B------:R-:W-:-:S12]  /*1500*/  ULOP3.LUT UR19, UR5, 0x10000, URZ, 0xfc, !UPT ;  /* 0x0001000005137892 */ /* 0x000fd8000f8efc3f */
.L_x_104:
[----:B------:R-:W-:Y:S01]  /*1510*/  SHF.L.U32 R10, R84, 0x1f, RZ ;  /* 0x0000001f540a7819 */ /* 0x000fe200000006ff */
[----:B------:R-:W0:Y:S01]  /*1520*/  LDC R11, c[0x0][0x28c] ;  /* 0x0000a300ff0b7b82 */ /* 0x000e220000000800 */
[----:B------:R-:W-:Y:S01]  /*1530*/  UMOV UR4, URZ ;  /* 0x0000003f00047c82 */ /* 0x000fe20008000000 */
[----:B------:R-:W-:Y:S01]  /*1540*/  UMOV UR24, UR15 ;  /* 0x0000000f00187c82 */ /* 0x000fe20008000000 */
[----:B--2---:R-:W2:Y:S01]  /*1550*/  SYNCS.PHASECHK.TRANS64.TRYWAIT P0, [R15+URZ+-0x8], R10 ;  /* 0xfffff80a0f0075a7 */ /* 0x004ea2000800017f */
[----:B0-----:R-:W-:Y:S01]  /*1560*/  ISETP.GE.AND P1, PT, R11, 0x1, PT ;  /* 0x000000010b00780c */ /* 0x001fe20003f26270 */
[----:B--234-:R-:W-:-:S12]  /*1570*/  @!P0 BRA `(.L_x_14) ;  /* 0x0000004c00c08947 */ /* 0x01cfd80003800000 */
.L_x_124:
[----:B------:R-:W-:Y:S01]  /*1580*/  UMOV UR5, URZ ;  /* 0x0000003f00057c82 */ /* 0x000fe20008000000 */
[----:B------:R-:W-:Y:S01]  /*1590*/  UMOV UR6, URZ ;  /* 0x0000003f00067c82 */ /* 0x000fe20008000000 */
[----:B------:R-:W-:Y:S02]  /*15a0*/  CS2R R20, SRZ ;  /* 0x0000000000147805 */ /* 0x000fe4000001ff00 */
[----:B------:R-:W-:Y:S02]  /*15b0*/  CS2R R22, SRZ ;  /* 0x0000000000167805 */ /* 0x000fe4000001ff00 */
[----:B------:R-:W-:Y:S02]  /*15c0*/  CS2R R56, SRZ ;  /* 0x0000000000387805 */ /* 0x000fe4000001ff00 */
[----:B------:R-:W-:Y:S02]  /*15d0*/  CS2R R58, SRZ ;  /* 0x00000000003a7805 */ /* 0x000fe4000001ff00 */
[----:B------:R-:W-:-:S02]  /*15e0*/  CS2R R60, SRZ ;  /* 0x00000000003c7805 */ /* 0x000fc4000001ff00 */
[----:B------:R-:W-:Y:S02]  /*15f0*/  CS2R R62, SRZ ;  /* 0x00000000003e7805 */ /* 0x000fe4000001ff00 */
        /* <DEDUP_REMOVED lines=9> */
[----:B------:R-:W-:Y:S01]  /*1690*/  CS2R R82, SRZ ;  /* 0x0000000000527805 */ /* 0x000fe2000001ff00 */
[----:B------:R-:W-:Y:S01]  /*16a0*/  IMAD.U32 R13, RZ, RZ, UR17 ;  /* 0x00000011ff0d7e24 */ /* 0x000fe2000f8e00ff */
        /* <DEDUP_REMOVED lines=15> */
[----:B------:R-:W-:Y:S01]  /*17a0*/  CS2R R54, SRZ ;  /* 0x0000000000367805 */ /* 0x000fe2000001ff00 */
[----:B------:R-:W-:Y:S06]  /*17b0*/  @!P1 BRA `(.L_x_15) ;  /* 0x0000000400489947 */ /* 0x000fec0003800000 */
[----:B------:R-:W-:-:S06]  /*17c0*/  UISETP.NE.AND UP0, UPT, UR32, 0x3, UPT ;  /* 0x000000032000788c */ /* 0x000fcc000bf05270 */
[----:B------:R-:W-:-:S13]  /*17d0*/  PLOP3.LUT P1, PT, PT, PT, UP0, 0x80, 0x0 ;  /* 0x000000000000781c */ /* 0x000fda0003f2f008 */
[----:B------:R-:W-:Y:S05]  /*17e0*/  @!P1 BRA `(.L_x_16) ;  /* 0x0000000000049947 */ /* 0x000fea0003800000 */
[----:B------:R-:W-:Y:S01]  /*17f0*/  BPT.TRAP 0x1 ;  /* 0x000000040000795c */ /* 0x000fe20000300000 */
.L_x_16:
[----:B------:R-:W-:Y:S01]  /*1800*/  ULEA UR4, UR15, UR12, 0x3 ;  /* 0x0000000c0f047291 */ /* 0x000fe2000f8e183f */
[----:B0-----:R-:W-:-:S05]  /*1810*/  IMAD.U32 R10, RZ, RZ, UR17 ;  /* 0x00000011ff0a7e24 */ /* 0x001fca000f8e00ff */
[----:B------:R-:W-:-:S04]  /*1820*/  SHF.L.U32 R10, R10, 0x1f, RZ ;  /* 0x0000001f0a0a7819 */ /* 0x000fc800000006ff */
[----:B------:R0:W2:Y:S01]  /*1830*/  SYNCS.PHASECHK.TRANS64.TRYWAIT P0, [UR4], R10 ;  /* 0x0000000aff0075a7 */ /* 0x0000a20008000144 */
[----:B------:R-:W-:Y:S05]  /*1840*/  @!P1 BRA `(.L_x_17) ;  /* 0x0000000000049947 */ /* 0x000fea0003800000 */
[----:B------:R-:W-:Y:S01]  /*1850*/  BPT.TRAP 0x1 ;  /* 0x000000040000795c */ /* 0x000fe20000300000 */
.L_x_17:
[----:B--2---:R-:W-:Y:S05]  /*1860*/  @P0 BRA `(.L_x_18) ;  /* 0x0000000000080947 */ /* 0x004fea0003800000 */
[----:B------:R-:W2:Y:S02]  /*1870*/  SYNCS.PHASECHK.TRANS64.TRYWAIT P0, [UR4], R10 ;  /* 0x0000000aff0075a7 */ /* 0x000ea40008000144 */
[----:B--2---:R-:W-:Y:S05]  /*1880*/  @!P0 BRA `(.L_x_19) ;  /* 0x0000004c00108947 */ /* 0x004fea0003800000 */
.L_x_18:
[----:B------:R-:W-:Y:S01]  /*1890*/  ULDC UR5, c[0x0][0x50c] ;  /* 0x0001430000057ab9 */ /* 0x000fe20000000800 */
[----:B------:R-:W-:Y:S01]  /*18a0*/  ULEA UR8, UR15, UR18, 0x7 ;  /* 0x000000120f087291 */ /* 0x000fe2000f8e383f */
[----:B------:R-:W-:Y:S01]  /*18b0*/  WARPGROUP.ARRIVE ;  /* 0x00000000000079c5 */ /* 0x000fe20000000000 */
[----:B------:R-:W-:Y:S01]  /*18c0*/  UISETP.NE.AND UP0, UPT, UR5, 0x1, UPT ;  /* 0x000000010500788c */ /* 0x000fe2000bf05270 */
[----:B------:R-:W-:Y:S01]  /*18d0*/  CS2R R20, SRZ ;  /* 0x0000000000147805 */ /* 0x000fe2000001ff00 */
[----:B------:R-:W-:Y:S01]  /*18e0*/  ULEA UR10, UR15, UR19, 0x7 ;  /* 0x000000130f0a7291 */ /* 0x000fe2000f8e383f */
[----:B------:R-:W-:Y:S01]  /*18f0*/  CS2R R22, SRZ ;  /* 0x0000000000167805 */ /* 0x000fe2000001ff00 */
[----:B------:R-:W-:Y:S01]  /*1900*/  USEL UR5, URZ, 0x1, UP0 ;  /* 0x000000013f057887 */ /* 0x000fe20008000000 */
[----:B------:R-:W-:Y:S01]  /*1910*/  CS2R R56, SRZ ;  /* 0x0000000000387805 */ /* 0x000fe2000001ff00 */
[----:B------:R-:W-:Y:S01]  /*1920*/  UMOV UR9, 0xc0000010 ;  /* 0xc000001000097882 */ /* 0x000fe20000000000 */
[----:B------:R-:W-:Y:S01]  /*1930*/  UMOV UR11, 0xc0000010 ;  /* 0xc0000010000b7882 */ /* 0x000fe20000000000 */
[----:B------:R-:W-:Y:S01]  /*1940*/  UMOV UR4, 0x1 ;  /* 0x0000000100047882 */ /* 0x000fe20000000000 */
[----:B------:R-:W-:-:S02]  /*1950*/  CS2R R58, SRZ ;  /* 0x00000000003a7805 */ /* 0x000fc4000001ff00 */
[----:B------:R-:W-:Y:S01]  /*1960*/  ISETP.NE.AND P0, PT, RZ, UR5, PT ;  /* 0x00000005ff007c0c */ /* 0x000fe2000bf05270 */
[----:B------:R-:W-:Y:S01]  /*1970*/  QGMMA.64x64x32.F32.E5M2.E5M2 R24, gdesc[UR8], RZ, !UPT, gsb0 ;  /* 0x00e00000081879f3 */ /* 0x000fe2000c0038ff */
        /* <DEDUP_REMOVED lines=11> */
[----:B------:R-:W-:Y:S01]  /*1a30*/  CS2R R82, SRZ ;  /* 0x0000000000527805 */ /* 0x000fe2000001ff00 */
[----:B------:R-:W-:Y:S06]  /*1a40*/  @!P0 BRA `(.L_x_20) ;  /* 0x0000000000888947 */ /* 0x000fec0003800000 */
[----:B------:R-:W-:Y:S02]  /*1a50*/  WARPGROUP.DEPBAR.LE gsb0, 0x0 ;  /* 0x00008000000079c5 */ /* 0x000fe40000010000 */
[----:B------:R-:W-:-:S01]  /*1a60*/  FADD R83, RZ, R24 ;  /* 0x00000018ff537221 */ /* 0x000fc20000000000 */
[----:B------:R-:W-:Y:S01]  /*1a70*/  FADD R82, RZ, R25 ;  /* 0x00000019ff527221 */ /* 0x000fe20000000000 */
        /* <DEDUP_REMOVED lines=30> */
[----:B------:R-:W-:-:S06]  /*1c60*/  UMOV UR4, URZ ;  /* 0x0000003f00047c82 */ /* 0x000fcc0008000000 */
.L_x_20:
[----:B------:R-:W-:-:S04]  /*1c70*/  UIADD3 UR24, UR15, 0x1, URZ ;  /* 0x000000010f187890 */ /* 0x000fc8000fffe03f */
[----:B------:R-:W-:-:S04]  /*1c80*/  UISETP.NE.AND UP0, UPT, UR24, 0x2, UPT ;  /* 0x000000021800788c */ /* 0x000fc8000bf05270 */
[----:B------:R-:W-:Y:S02]  /*1c90*/  USEL UR6, URZ, 0x1, UP0 ;  /* 0x000000013f067887 */ /* 0x000fe40008000000 */
[----:B------:R-:W-:Y:S02]  /*1ca0*/  USEL UR24, UR24, URZ, UP0 ;  /* 0x0000003f18187287 */ /* 0x000fe40008000000 */
[----:B------:R-:W-:-:S06]  /*1cb0*/  ULOP3.LUT UR6, UR17, UR6, URZ, 0x3c, !UPT ;  /* 0x0000000611067292 */ /* 0x000fcc000f8e3c3f */
[----:B------:R-:W-:Y:S01]  /*1cc0*/  IMAD.U32 R13, RZ, RZ, UR6 ;  /* 0x00000006ff0d7e24 */ /* 0x000fe2000f8e00ff */
[----:B------:R-:W-:-:S06]  /*1cd0*/  UMOV UR6, 0x1 ;  /* 0x0000000100067882 */ /* 0x000fcc0000000000 */
.L_x_15:
[----:B------:R-:W-:-:S06]  /*1ce0*/  UISETP.GE.AND UP0, UPT, UR16, 0x1, UPT ;  /* 0x000000011000788c */ /* 0x000fcc000bf06270 */
[----:B------:R-:W-:-:S13]  /*1cf0*/  PLOP3.LUT P0, PT, PT, PT, UP0, 0x80, 0x0 ;  /* 0x000000000000781c */ /* 0x000fda0003f0f008 */
[----:B------:R-:W-:Y:S05]  /*1d00*/  @!P0 BRA `(.L_x_21) ;  /* 0x0000000400588947 */ /* 0x000fea0003800000 */
[----:B0-2---:R-:W-:Y:S01]  /*1d10*/  IMAD.U32 R10, RZ, RZ, UR16 ;  /* 0x00000010ff0a7e24 */ /* 0x005fe2000f8e00ff */
[----:B------:R-:W-:Y:S01]  /*1d20*/  UMOV UR25, UR15 ;  /* 0x0000000f00197c82 */ /* 0x000fe20008000000 */
[----:B------:R-:W-:-:S05]  /*1d30*/  ULDC UR26, c[0x0][0x50c] ;  /* 0x00014300001a7ab9 */ /* 0x000fca0000000800 */
.L_x_29:
[----:B------:R-:W-:-:S06]  /*1d40*/  UISETP.NE.AND UP0, UPT, UR32, 0x3, UPT ;  /* 0x000000032000788c */ /* 0x000fcc000bf05270 */
[----:B------:R-:W-:-:S13]  /*1d50*/  PLOP3.LUT P1, PT, PT, PT, UP0, 0x80, 0x0 ;  /* 0x000000000000781c */ /* 0x000fda0003f2f008 */
[----:B0-2---:R-:W-:Y:S05]  /*1d60*/  @!P1 BRA `(.L_x_22) ;  /* 0x0000000000049947 */ /* 0x005fea0003800000 */
[----:B------:R-:W-:Y:S01]  /*1d70*/  BPT.TRAP 0x1 ;  /* 0x000000040000795c */ /* 0x000fe20000300000 */
.L_x_22:
[----:B------:R-:W-:Y:S01]  /*1d80*/  ULEA UR8, UR24, UR12, 0x3 ;  /* 0x0000000c18087291 */ /* 0x000fe2000f8e183f */
[----:B------:R-:W-:-:S08]  /*1d90*/  SHF.L.U32 R11, R13, 0x1f, RZ ;  /* 0x0000001f0d0b7819 */ /* 0x000fd000000006ff */
[----:B------:R0:W2:Y:S01]  /*1da0*/  SYNCS.PHASECHK.TRANS64.TRYWAIT P0, [UR8], R11 ;  /* 0x0000000bff0075a7 */ /* 0x0000a20008000148 */
[----:B------:R-:W-:Y:S05]  /*1db0*/  @!P1 BRA `(.L_x_23) ;  /* 0x0000000000049947 */ /* 0x000fea0003800000 */
[----:B------:R-:W-:Y:S01]  /*1dc0*/  BPT.TRAP 0x1 ;  /* 0x000000040000795c */ /* 0x000fe20000300000 */
.L_x_23:
[----:B--2---:R-:W-:Y:S05]  /*1dd0*/  @P0 BRA `(.L_x_24) ;  /* 0x0000000000080947 */ /* 0x004fea0003800000 */
[----:B------:R-:W2:Y:S02]  /*1de0*/  SYNCS.PHASECHK.TRANS64.TRYWAIT P0, [UR8], R11 ;  /* 0x0000000bff0075a7 */ /* 0x000ea40008000148 */
[----:B--2---:R-:W-:Y:S05]  /*1df0*/  @!P0 BRA `(.L_x_25) ;  /* 0x0000004400cc8947 */ /* 0x004fea0003800000 */
.L_x_24:
[----:B------:R-:W-:Y:S01]  /*1e00*/  UISETP.NE.AND UP0, UPT, UR5, URZ, UPT ;  /* 0x0000003f0500728c */ /* 0x000fe2000bf05270 */
[----:B------:R-:W-:Y:S01]  /*1e10*/  WARPGROUP.ARRIVE ;  /* 0x00000000000079c5 */ /* 0x000fe20000000000 */
[----:B------:R-:W-:Y:S02]  /*1e20*/  ULEA UR8, UR24, UR18, 0x7 ;  /* 0x0000001218087291 */ /* 0x000fe4000f8e383f */
[----:B------:R-:W-:Y:S02]  /*1e30*/  USEL UR6, UR6, URZ, !UP0 ;  /* 0x0000003f06067287 */ /* 0x000fe4000c000000 */
[----:B------:R-:W-:Y:S02]  /*1e40*/  ULEA UR10, UR24, UR19, 0x7 ;  /* 0x00000013180a7291 */ /* 0x000fe4000f8e383f */
[----:B------:R-:W-:Y:S01]  /*1e50*/  UISETP.NE.U32.AND UP0, UPT, UR6, URZ, UPT ;  /* 0x0000003f0600728c */ /* 0x000fe2000bf05070 */
[----:B------:R-:W-:Y:S01]  /*1e60*/  UMOV UR9, 0xc0000010 ;  /* 0xc000001000097882 */ /* 0x000fe20000000000 */
[----:B------:R-:W-:Y:S01]  /*1e70*/  UMOV UR11, 0xc0000010 ;  /* 0xc0000010000b7882 */ /* 0x000fe20000000000 */
[----:B------:R-:W-:-:S08]  /*1e80*/  UIADD3 UR4, UR4, 0x1, URZ ;  /* 0x0000000104047890 */ /* 0x000fd0000fffe03f */
[----:B------:R-:W-:Y:S01]  /*1e90*/  QGMMA.64x64x32.F32.E5M2.E5M2 R24, gdesc[UR8], R24, UP0, gsb0 ;  /* 0x00e00000081879f3 */ /* 0x000fe2000b803818 */
[----:B------:R-:W-:-:S04]  /*1ea0*/  UISETP.NE.AND UP0, UPT, UR4, UR26, UPT ;  /* 0x0000001a0400728c */ /* 0x000fc8000bf05270 */
[----:B------:R-:W-:-:S06]  /*1eb0*/  USEL UR5, URZ, 0x1, UP0 ;  /* 0x000000013f057887 */ /* 0x000fcc0008000000 */
[----:B------:R-:W-:Y:S01]  /*1ec0*/  ISETP.NE.AND P0, PT, RZ, UR5, PT ;  /* 0x00000005ff007c0c */ /* 0x000fe2000bf05270 */
[----:B------:R-:W-:-:S12]  /*1ed0*/  WARPGROUP.DEPBAR.LE gsb0, 0x1 ;  /* 0x00008000000079c5 */ /* 0x000fd80000010100 */
[----:B------:R-:W-:Y:S05]  /*1ee0*/  @!P0 BRA `(.L_x_26) ;  /* 0x0000000000888947 */ /* 0x000fea0003800000 */
[----:B------:R-:W-:Y:S02]  /*1ef0*/  WARPGROUP.DEPBAR.LE gsb0, 0x0 ;  /* 0x00008000000079c5 */ /* 0x000fe40000010000 */
[----:B------:R-:W-:-:S01]  /*1f00*/  FADD R83, R24, R83 ;  /* 0x0000005318537221 */ /* 0x000fc20000000000 */
[----:B------:R-:W-:Y:S01]  /*1f10*/  FADD R82, R25, R82 ;  /* 0x0000005219527221 */ /* 0x000fe20000000000 */
        /* <DEDUP_REMOVED lines=30> */
[----:B------:R-:W-:-:S06]  /*2100*/  UMOV UR4, URZ ;  /* 0x0000003f00047c82 */ /* 0x000fcc0008000000 */
.L_x_26:
[----:B------:R-:W-:Y:S05]  /*2110*/  @!P1 BRA `(.L_x_27) ;  /* 0x0000000000049947 */ /* 0x000fea0003800000 */
[----:B------:R-:W-:Y:S01]  /*2120*/  BPT.TRAP 0x1 ;  /* 0x000000040000795c */ /* 0x000fe20000300000 */
.L_x_27:
[----:B------:R-:W-:Y:S02]  /*2130*/  UISETP.GT.U32.AND UP0, UPT, UR13, 0x1, UPT ;  /* 0x000000010d00788c */ /* 0x000fe4000bf04070 */
[----:B------:R-:W-:-:S04]  /*2140*/  ULEA UR6, UR25, UR12, 0x3 ;  /* 0x0000000c19067291 */ /* 0x000fc8000f8e183f */
[----:B------:R-:W-:Y:S01]  /*2150*/  UIADD3 UR6, UR6, 0x10, URZ ;  /* 0x0000001006067890 */ /* 0x000fe2000fffe03f */
[----:B------:R-:W-:-:S03]  /*2160*/  PLOP3.LUT P0, PT, PT, PT, UP0, 0x80, 0x0 ;  /* 0x000000000000781c */ /* 0x000fc60003f0f008 */
[----:B------:R-:W-:-:S09]  /*2170*/  UPRMT UR6, URZ, 0x654, UR6 ;  /* 0x000006543f067896 */ /* 0x000fd20008000006 */
[----:B------:R-:W-:Y:S01]  /*2180*/  SYNCS.ARRIVE.TRANS64.RED.A1T0 RZ, [UR6], RZ ;  /* 0x000000ffffff79a7 */ /* 0x000fe20008100406 */
[----:B------:R-:W-:Y:S05]  /*2190*/  @P0 BRA `(.L_x_28) ;  /* 0x0000000000040947 */ /* 0x000fea0003800000 */
[----:B------:R-:W-:Y:S01]  /*21a0*/  BPT.TRAP 0x1 ;  /* 0x000000040000795c */ /* 0x000fe20000300000 */
.L_x_28:
[----:B------:R-:W-:Y:S01]  /*21b0*/  UIADD3 UR24, UR24, 0x1, URZ ;  /* 0x0000000118187890 */ /* 0x000fe2000fffe03f */
[C---:B------:R-:W-:Y:S01]  /*21c0*/  ISETP.GT.AND P0, PT, R10.reuse, 0x1, PT ;  /* 0x000000010a00780c */ /* 0x040fe20003f04270 */
[----:B------:R-:W-:Y:S01]  /*21d0*/  UIADD3 UR25, UR25, 0x1, URZ ;  /* 0x0000000119197890 */ /* 0x000fe2000fffe03f */
[----:B------:R-:W-:Y:S01]  /*21e0*/  VIADD R10, R10, 0xffffffff ;  /* 0xffffffff0a0a7836 */ /* 0x000fe20000000000 */
[----:B------:R-:W-:Y:S02]  /*21f0*/  UISETP.NE.AND UP0, UPT, UR24, 0x2, UPT ;  /* 0x000000021800788c */ /* 0x000fe4000bf05270 */
[----:B------:R-:W-:Y:S02]  /*2200*/  UISETP.NE.AND UP1, UPT, UR25, 0x2, UPT ;  /* 0x000000021900788c */ /* 0x000fe4000bf25270 */
[----:B------:R-:W-:Y:S02]  /*2210*/  USEL UR6, URZ, 0x1, UP0 ;  /* 0x000000013f067887 */ /* 0x000fe40008000000 */
[----:B------:R-:W-:-:S02]  /*2220*/  USEL UR24, UR24, URZ, UP0 ;  /* 0x0000003f18187287 */ /* 0x000fc40008000000 */
[----:B------:R-:W-:Y:S02]  /*2230*/  USEL UR25, UR25, URZ, UP1 ;  /* 0x0000003f19197287 */ /* 0x000fe40008800000 */
[----:B------:R-:W-:Y:S01]  /*2240*/  LOP3.LUT R13, R13, UR6, RZ, 0x3c, !PT ;  /* 0x000000060d0d7c12 */ /* 0x000fe2000f8e3cff */
[----:B------:R-:W-:Y:S01]  /*2250*/  UMOV UR6, 0x1 ;  /* 0x0000000100067882 */ /* 0x000fe20000000000 */
[----:B------:R-:W-:Y:S08]  /*2260*/  @P0 BRA `(.L_x_29) ;  /* 0xfffffff800b40947 */ /* 0x000ff0000383ffff */
.L_x_21:
[----:B------:R-:W-:-:S04]  /*2270*/  UISETP.NE.AND UP0, UPT, UR4, URZ, UPT ;  /* 0x0000003f0400728c */ /* 0x000fc8000bf05270 */
[----:B------:R-:W-:-:S06]  /*2280*/  USEL UR4, URZ, 0x1, !UP0 ;  /* 0x000000013f047887 */ /* 0x000fcc000c000000 */
[----:B------:R-:W-:-:S13]  /*2290*/  ISETP.NE.AND P0, PT, RZ, UR4, PT ;  /* 0x00000004ff007c0c */ /* 0x000fda000bf05270 */
[----:B------:R-:W-:Y:S05]  /*22a0*/  @!P0 BRA `(.L_x_30) ;  /* 0x0000000000848947 */ /* 0x000fea0003800000 */
[----:B------:R-:W-:Y:S02]  /*22b0*/  WARPGROUP.DEPBAR.LE gsb0, 0x0 ;  /* 0x00008000000079c5 */ /* 0x000fe40000010000 */
[----:B------:R-:W-:Y:S01]  /*22c0*/  FADD R83, R24, R83 ;  /* 0x0000005318537221 */ /* 0x000fe20000000000 */
        /* <DEDUP_REMOVED lines=30> */
[----:B------:R-:W-:-:S07]  /*24b0*/  FADD R20, R20, R55 ;  /* 0x0000003714147221 */ /* 0x000fce0000000000 */
.L_x_30:
[----:B------:R-:W-:Y:S01]  /*24c0*/  ULDC UR6, c[0x0][0x28c] ;  /* 0x0000a30000067ab9 */ /* 0x000fe20000000800 */
[----:B------:R3:W-:Y:S01]  /*24d0*/  SYNCS.ARRIVE.TRANS64.A1T0 RZ, [R85+UR33], RZ ;  /* 0x000000ff55ff79a7 */ /* 0x0007e20008100021 */
[----:B------:R-:W-:Y:S01]  /*24e0*/  UISETP.GE.AND UP0, UPT, UR6, 0x1, UPT ;  /* 0x000000010600788c */ /* 0x000fe2000bf06270 */
[----:B------:R-:W-:-:S05]  /*24f0*/  WARPGROUP.DEPBAR.LE gsb0, 0x0 ;  /* 0x00008000000079c5 */ /* 0x000fca0000010000 */
[----:B------:R-:W-:-:S13]  /*2500*/  PLOP3.LUT P0, PT, PT, PT, UP0, 0x80, 0x0 ;  /* 0x000000000000781c */ /* 0x000fda0003f0f008 */
[----:B---3--:R-:W-:Y:S05]  /*2510*/  @!P0 BRA `(.L_x_31) ;  /* 0x0000000000388947 */ /* 0x008fea0003800000 */
[----:B------:R-:W-:-:S06]  /*2520*/  UISETP.NE.AND UP0, UPT, UR32, 0x3, UPT ;  /* 0x000000032000788c */ /* 0x000fcc000bf05270 */
[----:B------:R-:W-:-:S13]  /*2530*/  PLOP3.LUT P0, PT, PT, PT, UP0, 0x80, 0x0 ;  /* 0x000000000000781c */ /* 0x000fda0003f0f008 */
[----:B------:R-:W-:Y:S05]  /*2540*/  @!P0 BRA `(.L_x_32) ;  /* 0x0000000000048947 */ /* 0x000fea0003800000 */
[----:B------:R-:W-:Y:S01]  /*2550*/  BPT.TRAP 0x1 ;  /* 0x000000040000795c */ /* 0x000fe20000300000 */
.L_x_32:
[----:B------:R-:W-:Y:S02]  /*2560*/  UIADD3 UR4, UR16, UR15, URZ ;  /* 0x0000000f10047290 */ /* 0x000fe4000fffe03f */
[----:B------:R-:W-:Y:S02]  /*2570*/  UISETP.GT.U32.AND UP0, UPT, UR13, 0x1, UPT ;  /* 0x000000010d00788c */ /* 0x000fe4000bf04070 */
[----:B------:R-:W-:-:S04]  /*2580*/  USHF.L.U32 UR4, UR4, 0x3, URZ ;  /* 0x0000000304047899 */ /* 0x000fc8000800063f */
[----:B------:R-:W-:Y:S01]  /*2590*/  ULOP3.LUT UR4, UR4, 0x8, URZ, 0xc0, !UPT ;  /* 0x0000000804047892 */ /* 0x000fe2000f8ec03f */
[----:B------:R-:W-:-:S03]  /*25a0*/  PLOP3.LUT P0, PT, PT, PT, UP0, 0x80, 0x0 ;  /* 0x000000000000781c */ /* 0x000fc60003f0f008 */
[----:B------:R-:W-:-:S04]  /*25b0*/  UIADD3 UR4, UR12, 0x10, UR4 ;  /* 0x000000100c047890 */ /* 0x000fc8000fffe004 */
[----:B------:R-:W-:-:S09]  /*25c0*/  UPRMT UR4, URZ, 0x654, UR4 ;  /* 0x000006543f047896 */ /* 0x000fd20008000004 */
[----:B------:R-:W-:Y:S01]  /*25d0*/  SYNCS.ARRIVE.TRANS64.RED.A1T0 RZ, [UR4], RZ ;  /* 0x000000ffffff79a7 */ /* 0x000fe20008100404 */
[----:B------:R-:W-:Y:S05]  /*25e0*/  @P0 BRA `(.L_x_31) ;  /* 0x0000000000040947 */ /* 0x000fea0003800000 */
[----:B------:R-:W-:Y:S01]  /*25f0*/  BPT.TRAP 0x1 ;  /* 0x000000040000795c */ /* 0x000fe20000300000 */
.L_x_31:
[----:B0-2---:R-:W-:Y:S01]  /*2600*/  SHF.L.U32 R10, R84, 0x1f, RZ ;  /* 0x0000001f540a7819 */ /* 0x005fe200000006ff */
[----:B------:R-:W-:Y:S01]  /*2610*/  ULEA UR8, UR14, UR15, 0x1 ;  /* 0x0000000f0e087291 */ /* 0x000fe2000f8e083f */
[----:B------:R-:W0:Y:S01]  /*2620*/  LDC R25, c[0x0][0x288] ;  /* 0x0000a200ff197b82 */ /* 0x000e220000000800 */
[----:B------:R-:W-:Y:S01]  /*2630*/  UIADD3 UR4, UR6, 0x3e, URZ ;  /* 0x0000003e06047890 */ /* 0x000fe2000fffe03f */
[----:B------:R-:W-:Y:S01]  /*2640*/  IMAD.SHL.U32 R12, R14, 0x2, RZ ;  /* 0x000000020e0c7824 */ /* 0x000fe200078e00ff */
[----:B------:R-:W-:Y:S02]  /*2650*/  USHF.R.U32.HI UR5, URZ, 0x1, UR8 ;  /* 0x000000013f057899 */ /* 0x000fe40008011608 */
[----:B------:R-:W-:Y:S02]  /*2660*/  UISETP.GT.U32.AND UP0, UPT, UR8, 0x1, UPT ;  /* 0x000000010800788c */ /* 0x000fe4000bf04070 */
[----:B------:R-:W-:Y:S01]  /*2670*/  ULOP3.LUT UR5, UR5, 0x1, URZ, 0xc0, !UPT ;  /* 0x0000000105057892 */ /* 0x000fe2000f8ec03f */
[----:B------:R-:W2:Y:S01]  /*2680*/  SYNCS.PHASECHK.TRANS64.TRYWAIT P0, [R15+URZ+0x8], R10 ;  /* 0x0000080a0f0075a7 */ /* 0x000ea2000800017f */
[----:B------:R-:W-:Y:S01]  /*2690*/  UISETP.LT.U32.AND UP0, UPT, UR4, 0x3f, UP0 ;  /* 0x0000003f0400788c */ /* 0x000fe20008701070 */
[----:B------:R-:W-:Y:S01]  /*26a0*/  SHF.R.S32.HI R13, RZ, 0x1f, R12 ;  /* 0x0000001fff0d7819 */ /* 0x000fe2000001140c */
[----:B------:R-:W-:-:S02]  /*26b0*/  UISETP.NE.U32.AND UP1, UPT, UR5, 0x1, UPT ;  /* 0x000000010500788c */ /* 0x000fc4000bf25070 */
[----:B------:R-:W-:Y:S02]  /*26c0*/  USEL UR5, URZ, 0x1, !UP0 ;  /* 0x000000013f057887 */ /* 0x000fe4000c000000 */
[----:B------:R-:W-:-:S04]  /*26d0*/  UISETP.GT.U32.AND UP1, UPT, UR4, 0x3e, !UP1 ;  /* 0x0000003e0400788c */ /* 0x000fc8000cf24070 */
[----:B------:R-:W-:-:S04]  /*26e0*/  USEL UR4, URZ, 0x1, !UP1 ;  /* 0x000000013f047887 */ /* 0x000fc8000c800000 */
[----:B------:R-:W-:Y:S01]  /*26f0*/  ULOP3.LUT UR17, UR4, UR17, UR5, 0x96, !UPT ;  /* 0x0000001104117292 */ /* 0x000fe2000f8e9605 */
[----:B0-2---:R-:W-:Y:S11]  /*2700*/  @!P0 BRA `(.L_x_33) ;  /* 0x0000003c00a08947 */ /* 0x005ff60003800000 */
.L_x_125:
[----:B------:R-:W-:Y:S01]  /*2710*/  IMAD.SHL.U32 R24, R2, 0x40, RZ ;  /* 0x0000004002187824 */ /* 0x000fe200078e00ff */
[----:B------:R-:W-:Y:S01]  /*2720*/  ULDC UR6, c[0x0][0x284] ;  /* 0x0000a10000067ab9 */ /* 0x000fe20000000800 */
[----:B------:R-:W-:Y:S01]  /*2730*/  IMAD.SHL.U32 R16, R3, 0x40, RZ ;  /* 0x0000004003107824 */ /* 0x000fe200078e00ff */
[----:B------:R-:W-:Y:S01]  /*2740*/  SHF.R.S32.HI R31, RZ, 0x1f, R4 ;  /* 0x0000001fff1f7819 */ /* 0x000fe20000011404 */
[----:B------:R-:W-:Y:S01]  /*2750*/  ULDC.64 UR4, c[0x0][0x5d0] ;  /* 0x0001740000047ab9 */ /* 0x000fe20000000a00 */
[----:B------:R-:W-:Y:S01]  /*2760*/  ISETP.GE.AND P0, PT, R24, UR6, PT ;  /* 0x0000000618007c0c */ /* 0x000fe2000bf06270 */
[----:B0-----:R-:W-:Y:S01]  /*2770*/  IMAD.WIDE.U32 R10, R4, UR4, R12 ;  /* 0x00000004040a7c25 */ /* 0x001fe2000f8e000c */
[----:B------:R-:W-:Y:S01]  /*2780*/  SHF.R.S32.HI R30, RZ, 0x1f, R16 ;  /* 0x0000001fff1e7819 */ /* 0x000fe20000011410 */
[----:B------:R-:W-:Y:S01]  /*2790*/  ULOP3.LUT UR15, UR15, 0x1, URZ, 0xc0, !UPT ;  /* 0x000000010f0f7892 */ /* 0x000fe2000f8ec03f */
[C---:B------:R-:W-:Y:S01]  /*27a0*/  ISETP.GE.OR P0, PT, R16.reuse, R25, P0 ;  /* 0x000000191000720c */ /* 0x040fe20000706670 */
[----:B------:R-:W-:Y:S01]  /*27b0*/  IMAD R3, R31, UR4, RZ ;  /* 0x000000041f037c24 */ /* 0x000fe2000f8e02ff */
[----:B------:R-:W-:-:S03]  /*27c0*/  IADD3 R10, P1, R16, R10, RZ ;  /* 0x0000000a100a7210 */ /* 0x000fc60007f3e0ff */
[----:B------:R-:W-:-:S05]  /*27d0*/  IMAD R3, R4, UR5, R3 ;  /* 0x0000000504037c24 */ /* 0x000fca000f8e0203 */
[----:B------:R-:W-:-:S03]  /*27e0*/  IADD3.X R11, R30, R11, R3, P1, !PT ;  /* 0x0000000b1e0b7210 */ /* 0x000fc60000ffe403 */
[----:B------:R-:W-:Y:S05]  /*27f0*/  @P0 BRA `(.L_x_34) ;  /* 0x0000002400a80947 */ /* 0x000fea0003800000 */
[----:B------:R-:W0:Y:S01]  /*2800*/  LDC.64 R28, c[0x0][0x5c8] ;  /* 0x00017200ff1c7b82 */ /* 0x000e220000000a00 */
[----:B------:R-:W-:Y:S01]  /*2810*/  IMAD.WIDE R26, R2, 0x40, R8 ;  /* 0x00000040021a7825 */ /* 0x000fe200078e0208 */
[----:B------:R-:W-:Y:S01]  /*2820*/  ULDC.64 UR4, c[0x0][0x5c0] ;  /* 0x0001700000047ab9 */ /* 0x000fe20000000a00 */
[----:B------:R-:W-:Y:S02]  /*2830*/  BSSY B0, `(.L_x_34) ;  /* 0x0000266000007945 */ /* 0x000fe40003800000 */
[----:B------:R-:W-:Y:S02]  /*2840*/  IMAD R25, R14, -0x2, R25 ;  /* 0xfffffffe0e197824 */ /* 0x000fe400078e0219 */
[----:B------:R-:W-:Y:S02]  /*2850*/  IMAD.IADD R24, R19, 0x1, -R24 ;  /* 0x0000000113187824 */ /* 0x000fe400078e0a18 */
[----:B------:R-:W-:Y:S02]  /*2860*/  IMAD.IADD R25, R25, 0x1, -R16 ;  /* 0x0000000119197824 */ /* 0x000fe400078e0a10 */
[----:B0-----:R-:W-:-:S02]  /*2870*/  IMAD R2, R27, R28, RZ ;  /* 0x0000001c1b027224 */ /* 0x001fc400078e02ff */
[----:B------:R-:W-:-:S04]  /*2880*/  IMAD.WIDE.U32 R10, R26, R28, R10 ;  /* 0x0000001c1a0a7225 */ /* 0x000fc800078e000a */
[----:B------:R-:W-:Y:S01]  /*2890*/  IMAD R17, R26, R29, R2 ;  /* 0x0000001d1a117224 */ /* 0x000fe200078e0202 */
[----:B------:R-:W-:Y:S02]  /*28a0*/  LEA R3, P0, R28, R10, 0x3 ;  /* 0x0000000a1c037211 */ /* 0x000fe400078018ff */
[----:B------:R-:W-:Y:S01]  /*28b0*/  IADD3 R2, P1, R10, UR4, RZ ;  /* 0x000000040a027c10 */ /* 0x000fe2000ff3e0ff */
[----:B------:R-:W-:Y:S01]  /*28c0*/  IMAD.IADD R17, R11, 0x1, R17 ;  /* 0x000000010b117824 */ /* 0x000fe200078e0211 */
[----:B------:R-:W-:-:S04]  /*28d0*/  IADD3 R10, P2, R3, UR4, RZ ;  /* 0x00000004030a7c10 */ /* 0x000fc8000ff5e0ff */
[----:B------:R-:W-:Y:S02]  /*28e0*/  LEA.HI.X R11, R28, R17, R29, 0x3, P0 ;  /* 0x000000111c0b7211 */ /* 0x000fe400000f1c1d */
[----:B-1---5:R-:W-:Y:S02]  /*28f0*/  FSETP.NEU.AND P0, PT, R7, RZ, PT ;  /* 0x000000ff0700720b */ /* 0x022fe40003f0d000 */
[----:B------:R-:W-:Y:S02]  /*2900*/  IADD3.X R3, R17, UR5, RZ, P1, !PT ;  /* 0x0000000511037c10 */ /* 0x000fe40008ffe4ff */
[----:B------:R-:W-:-:S09]  /*2910*/  IADD3.X R11, R11, UR5, RZ, P2, !PT ;  /* 0x000000050b0b7c10 */ /* 0x000fd200097fe4ff */
[----:B------:R-:W-:Y:S05]  /*2920*/  @!P0 BRA `(.L_x_35) ;  /* 0x0000001c00188947 */ /* 0x000fea0003800000 */
[----:B------:R-:W-:Y:S01]  /*2930*/  ULDC.64 UR4, c[0x0][0x5b8] ;  /* 0x00016e0000047ab9 */ /* 0x000fe20000000a00 */
[----:B------:R-:W-:Y:S01]  /*2940*/  ULDC.64 UR8, c[0x0][0x5a8] ;  /* 0x00016a0000087ab9 */ /* 0x000fe20000000a00 */
[----:B------:R-:W-:Y:S01]  /*2950*/  IMAD.WIDE.U32 R12, R4, UR4, R12 ;  /* 0x00000004040c7c25 */ /* 0x000fe2000f8e000c */
[----:B------:R-:W-:Y:S03]  /*2960*/  BSSY B1, `(.L_x_36) ;  /* 0x0000010000017945 */ /* 0x000fe60003800000 */
[----:B------:R-:W-:Y:S01]  /*2970*/  IMAD R17, R31, UR4, RZ ;  /* 0x000000041f117c24 */ /* 0x000fe2000f8e02ff */
[----:B------:R-:W-:-:S03]  /*2980*/  IADD3 R16, P0, R16, R12, RZ ;  /* 0x0000000c10107210 */ /* 0x000fc60007f1e0ff */
[----:B------:R-:W-:Y:S01]  /*2990*/  IMAD R17, R4, UR5, R17 ;  /* 0x0000000504117c24 */ /* 0x000fe2000f8e0211 */
[----:B------:R-:W-:Y:S01]  /*29a0*/  ULDC.64 UR4, c[0x0][0x5b0] ;  /* 0x00016c0000047ab9 */ /* 0x000fe20000000a00 */
[----:B------:R-:W-:Y:S01]  /*29b0*/  PRMT R4, RZ, 0x7610, R4 ;  /* 0x00007610ff047816 */ /* 0x000fe20000000004 */
[----:B------:R-:W-:Y:S02]  /*29c0*/  IMAD R29, R27, UR4, RZ ;  /* 0x000000041b1d7c24 */ /* 0x000fe4000f8e02ff */
[----:B------:R-:W-:Y:S02]  /*29d0*/  IADD3.X R17, R30, R13, R17, P0, !PT ;  /* 0x0000000d1e117210 */ /* 0x000fe400007fe411 */
[----:B------:R-:W-:Y:S01]  /*29e0*/  ISETP.GE.AND P0, PT, R25, 0x1, PT ;  /* 0x000000011900780c */ /* 0x000fe20003f06270 */
[C---:B------:R-:W-:Y:S02]  /*29f0*/  IMAD R29, R26.reuse, UR5, R29 ;  /* 0x000000051a1d7c24 */ /* 0x040fe4000f8e021d */
[----:B------:R-:W-:Y:S01]  /*2a00*/  IMAD.WIDE.U32 R12, R26, UR4, R16 ;  /* 0x000000041a0c7c25 */ /* 0x000fe2000f8e0010 */
[----:B------:R-:W-:-:S02]  /*2a10*/  ISETP.LT.OR P2, PT, R24, 0x1, !P0 ;  /* 0x000000011800780c */ /* 0x000fc40004741670 */
[----:B------:R-:W-:-:S04]  /*2a20*/  IADD3 R12, P1, R12, UR8, RZ ;  /* 0x000000080c0c7c10 */ /* 0x000fc8000ff3e0ff */
[----:B------:R-:W-:-:S07]  /*2a30*/  IADD3.X R13, R13, UR9, R29, P1, !PT ;  /* 0x000000090d0d7c10 */ /* 0x000fce0008ffe41d */
[----:B------:R-:W-:Y:S05]  /*2a40*/  @P2 BRA `(.L_x_37) ;  /* 0x0000000000042947 */ /* 0x000fea0003800000 */
[----:B------:R0:W5:Y:S02]  /*2a50*/  LDG.E.U8 R4, desc[UR22][R12.64] ;  /* 0x000000160c047981 */ /* 0x000164000c1e1100 */
.L_x_37:
[----:B------:R-:W-:Y:S05]  /*2a60*/  BSYNC B1 ;  /* 0x0000000000017941 */ /* 0x000fea0003800000 */
.L_x_36:
[----:B-----5:R-:W-:Y:S01]  /*2a70*/  LOP3.LUT R4, R4, 0xff, RZ, 0xc0, !PT ;  /* 0x000000ff04047812 */ /* 0x020fe200078ec0ff */
[----:B------:R-:W-:Y:S01]  /*2a80*/  BSSY B1, `(.L_x_38) ;  /* 0x000000c000017945 */ /* 0x000fe20003800000 */
[----:B------:R-:W-:Y:S02]  /*2a90*/  ISETP.GE.AND P1, PT, R25, 0x2, PT ;  /* 0x000000021900780c */ /* 0x000fe40003f26270 */
[----:B------:R-:W-:Y:S02]  /*2aa0*/  F2FP.F16.E5M2.UNPACK_B R4, R4 ;  /* 0x00000004ff04723e */ /* 0x000fe400020004ff */
[----:B------:R-:W-:-:S03]  /*2ab0*/  ISETP.LT.OR P3, PT, R24, 0x1, !P1 ;  /* 0x000000011800780c */ /* 0x000fc60004f61670 */
[----:B------:R-:W-:-:S05]  /*2ac0*/  HADD2.F32 R4, -RZ, R4.H0_H0 ;  /* 0x20000004ff047230 */ /* 0x000fca0000004100 */
[----:B------:R-:W-:-:S04]  /*2ad0*/  FMUL R4, R4, R7 ;  /* 0x0000000704047220 */ /* 0x000fc80000400000 */
[----:B------:R-:W-:-:S05]  /*2ae0*/  FFMA R4, R83, R6, R4 ;  /* 0x0000000653047223 */ /* 0x000fca0000000004 */
[----:B------:R-:W-:Y:S02]  /*2af0*/  F2FP.SATFINITE.E5M2.F32.PACK_AB_MERGE_C R29, RZ, R4, RZ ;  /* 0x00000004ff1d723e */ /* 0x000fe400048060ff */
[----:B------:R-:W-:-:S03]  /*2b00*/  PRMT R4, RZ, 0x7610, R4 ;  /* 0x00007610ff047816 */ /* 0x000fc60000000004 */
[----:B------:R1:W-:Y:S01]  /*2b10*/  @!P2 STG.E.U8 desc[UR22][R2.64], R29 ;  /* 0x0000001d0200a986 */ /* 0x0003e2000c101116 */
[----:B------:R-:W-:Y:S05]  /*2b20*/  @P3 BRA `(.L_x_39) ;  /* 0x0000000000043947 */ /* 0x000fea0003800000 */
[----:B------:R2:W5:Y:S02]  /*2b30*/  LDG.E.U8 R4, desc[UR22][R12.64+0x1] ;  /* 0x000001160c047981 */ /* 0x000564000c1e1100 */
.L_x_39:
[----:B------:R-:W-:Y:S05]  /*2b40*/  BSYNC B1 ;  /* 0x0000000000017941 */ /* 0x000fea0003800000 */
.L_x_38:
[----:B-----5:R-:W-:Y:S01]  /*2b50*/  LOP3.LUT R4, R4, 0xff, RZ, 0xc0, !PT ;  /* 0x000000ff04047812 */ /* 0x020fe200078ec0ff */
[----:B------:R-:W-:Y:S01]  /*2b60*/  BSSY B1, `(.L_x_40) ;  /* 0x0000012000017945 */ /* 0x000fe20003800000 */
[----:B-1----:R-:W-:Y:S02]  /*2b70*/  IADD3 R29, P2, R26, 0x8, RZ ;  /* 0x000000081a1d7810 */ /* 0x002fe40007f5e0ff */
[----:B------:R-:W-:Y:S02]  /*2b80*/  F2FP.F16.E5M2.UNPACK_B R4, R4 ;  /* 0x00000004ff04723e */ /* 0x000fe400020004ff */
[----:B------:R-:W-:Y:S01]  /*2b90*/  ISETP.LT.OR P0, PT, R24, 0x9, !P0 ;  /* 0x000000091800780c */ /* 0x000fe20004701670 */
[----:B------:R-:W-:Y:S02]  /*2ba0*/  IMAD.X R26, RZ, RZ, R27, P2 ;  /* 0x000000ffff1a7224 */ /* 0x000fe400010e061b */
[----:B------:R-:W-:Y:S02]  /*2bb0*/  HADD2.F32 R4, -RZ, R4.H0_H0 ;  /* 0x20000004ff047230 */ /* 0x000fe40000004100 */
[----:B------:R-:W-:-:S02]  /*2bc0*/  IMAD R26, R26, UR4, RZ ;  /* 0x000000041a1a7c24 */ /* 0x000fc4000f8e02ff */
[----:B------:R-:W-:-:S04]  /*2bd0*/  IMAD.WIDE.U32 R16, R29, UR4, R16 ;  /* 0x000000041d107c25 */ /* 0x000fc8000f8e0010 */
[----:B------:R-:W-:Y:S01]  /*2be0*/  FMUL R27, R4, R7 ;  /* 0x00000007041b7220 */ /* 0x000fe20000400000 */
[----:B------:R-:W-:Y:S01]  /*2bf0*/  PRMT R4, RZ, 0x7610, R4 ;  /* 0x00007610ff047816 */ /* 0x000fe20000000004 */
[----:B------:R-:W-:Y:S02]  /*2c00*/  IMAD R29, R29, UR5, R26 ;  /* 0x000000051d1d7c24 */ /* 0x000fe4000f8e021a */
[----:B------:R-:W-:Y:S01]  /*2c10*/  FFMA R27, R82, R6, R27 ;  /* 0x00000006521b7223 */ /* 0x000fe2000000001b */
[----:B------:R-:W-:-:S04]  /*2c20*/  IADD3 R16, P2, R16, UR8, RZ ;  /* 0x0000000810107c10 */ /* 0x000fc8000ff5e0ff */
[----:B------:R-:W-:Y:S02]  /*2c30*/  F2FP.SATFINITE.E5M2.F32.PACK_AB_MERGE_C R27, RZ, R27, RZ ;  /* 0x0000001bff1b723e */ /* 0x000fe400048060ff */
[----:B------:R-:W-:-:S03]  /*2c40*/  IADD3.X R17, R17, UR9, R29, P2, !PT ;  /* 0x0000000911117c10 */ /* 0x000fc600097fe41d */
[----:B------:R1:W-:Y:S01]  /*2c50*/  @!P3 STG.E.U8 desc[UR22][R2.64+0x1], R27 ;  /* 0x0000011b0200b986 */ /* 0x0003e2000c101116 */
[----:B------:R-:W-:Y:S05]  /*2c60*/  @P0 BRA `(.L_x_41) ;  /* 0x0000000000040947 */ /* 0x000fea0003800000 */
[----:B------:R3:W5:Y:S02]  /*2c70*/  LDG.E.U8 R4, desc[UR22][R16.64] ;  /* 0x0000001610047981 */ /* 0x000764000c1e1100 */
.L_x_41:
[----:B------:R-:W-:Y:S05]  /*2c80*/  BSYNC B1 ;  /* 0x0000000000017941 */ /* 0x000fea0003800000 */
.L_x_40:
[----:B-----5:R-:W-:Y:S01]  /*2c90*/  LOP3.LUT R4, R4, 0xff, RZ, 0xc0, !PT ;  /* 0x000000ff04047812 */ /* 0x020fe200078ec0ff */
[----:B------:R-:W-:Y:S01]  /*2ca0*/  BSSY B1, `(.L_x_42) ;  /* 0x000000b000017945 */ /* 0x000fe20003800000 */
[----:B------:R-:W-:Y:S02]  /*2cb0*/  ISETP.LT.OR P1, PT, R24, 0x9, !P1 ;  /* 0x000000091800780c */ /* 0x000fe40004f21670 */
[----:B------:R-:W-:-:S05]  /*2cc0*/  F2FP.F16.E5M2.UNPACK_B R4, R4 ;  /* 0x00000004ff04723e */ /* 0x000fca00020004ff */
[----:B------:R-:W-:-:S05]  /*2cd0*/  HADD2.F32 R4, -RZ, R4.H0_H0 ;  /* 0x20000004ff047230 */ /* 0x000fca0000004100 */
[----:B------:R-:W-:-:S04]  /*2ce0*/  FMUL R4, R4, R7 ;  /* 0x0000000704047220 */ /* 0x000fc80000400000 */
[----:B------:R-:W-:-:S05]  /*2cf0*/  FFMA R4, R81, R6, R4 ;  /* 0x0000000651047223 */ /* 0x000fca0000000004 */
[----:B-1----:R-:W-:Y:S02]  /*2d00*/  F2FP.SATFINITE.E5M2.F32.PACK_AB_MERGE_C R27, RZ, R4, RZ ;  /* 0x00000004ff1b723e */ /* 0x002fe400048060ff */
[----:B------:R-:W-:-:S03]  /*2d10*/  PRMT R4, RZ, 0x7610, R4 ;  /* 0x00007610ff047816 */ /* 0x000fc60000000004 */
[----:B------:R1:W-:Y:S01]  /*2d20*/  @!P0 STG.E.U8 desc[UR22][R10.64], R27 ;  /* 0x0000001b0a008986 */ /* 0x0003e2000c101116 */
[----:B------:R-:W-:Y:S05]  /*2d30*/  @P1 BRA `(.L_x_43) ;  /* 0x0000000000041947 */ /* 0x000fea0003800000 */
[----:B------:R4:W5:Y:S02]  /*2d40*/  LDG.E.U8 R4, desc[UR22][R16.64+0x1] ;  /* 0x0000011610047981 */ /* 0x000964000c1e1100 */
.L_x_43:
[----:B------:R-:W-:Y:S05]  /*2d50*/  BSYNC B1 ;  /* 0x0000000000017941 */ /* 0x000fea0003800000 */
.L_x_42:
[----:B-----5:R-:W-:Y:S01]  /*2d60*/  LOP3.LUT R4, R4, 0xff, RZ, 0xc0, !PT ;  /* 0x000000ff04047812 */ /* 0x020fe200078ec0ff */
[----:B------:R-:W-:Y:S01]  /*2d70*/  BSSY B1, `(.L_x_44) ;  /* 0x000000c000017945 */ /* 0x000fe20003800000 */
[----:B------:R-:W-:Y:S02]  /*2d80*/  ISETP.GE.AND P0, PT, R25, 0x9, PT ;  /* 0x000000091900780c */ /* 0x000fe40003f06270 */
[----:B------:R-:W-:Y:S02]  /*2d90*/  F2FP.F16.E5M2.UNPACK_B R4, R4 ;  /* 0x00000004ff04723e */ /* 0x000fe400020004ff */
[----:B------:R-:W-:-:S03]  /*2da0*/  ISETP.LT.OR P2, PT, R24, 0x1, !P0 ;  /* 0x000000011800780c */ /* 0x000fc60004741670 */
[----:B------:R-:W-:-:S05]  /*2db0*/  HADD2.F32 R4, -RZ, R4.H0_H0 ;  /* 0x20000004ff047230 */ /* 0x000fca0000004100 */
[----:B-1----:R-:W-:Y:S01]  /*2dc0*/  FMUL R27, R4, R7 ;  /* 0x00000007041b7220 */ /* 0x002fe20000400000 */
[----:B------:R-:W-:-:S03]  /*2dd0*/  PRMT R4, RZ, 0x7610, R4 ;  /* 0x00007610ff047816 */ /* 0x000fc60000000004 */
[----:B------:R-:W-:-:S05]  /*2de0*/  FFMA R27, R80, R6, R27 ;  /* 0x00000006501b7223 */ /* 0x000fca000000001b */
[----:B------:R-:W-:-:S05]  /*2df0*/  F2FP.SATFINITE.E5M2.F32.PACK_AB_MERGE_C R27, RZ, R27, RZ ;  /* 0x0000001bff1b723e */ /* 0x000fca00048060ff */
[----:B------:R1:W-:Y:S01]  /*2e00*/  @!P1 STG.E.U8 desc[UR22][R10.64+0x1], R27 ;  /* 0x0000011b0a009986 */ /* 0x0003e2000c101116 */
[----:B------:R-:W-:Y:S05]  /*2e10*/  @P2 BRA `(.L_x_45) ;  /* 0x0000000000042947 */ /* 0x000fea0003800000 */
[----:B------:R0:W5:Y:S02]  /*2e20*/  LDG.E.U8 R4, desc[UR22][R12.64+0x8] ;  /* 0x000008160c047981 */ /* 0x000164000c1e1100 */
.L_x_45:
[----:B------:R-:W-:Y:S05]  /*2e30*/  BSYNC B1 ;  /* 0x0000000000017941 */ /* 0x000fea0003800000 */
.L_x_44:
        /* <DEDUP_REMOVED lines=13> */
.L_x_47:
[----:B------:R-:W-:Y:S05]  /*2f10*/  BSYNC B1 ;  /* 0x0000000000017941 */ /* 0x000fea0003800000 */
.L_x_46:
[----:B-----5:R-:W-:Y:S01]  /*2f20*/  LOP3.LUT R4, R4, 0xff, RZ, 0xc0, !PT ;  /* 0x000000ff04047812 */ /* 0x020fe200078ec0ff */
[----:B------:R-:W-:Y:S01]  /*2f30*/  BSSY B1, `(.L_x_48) ;  /* 0x000000b000017945 */ /* 0x000fe20003800000 */
[----:B------:R-:W-:Y:S02]  /*2f40*/  ISETP.LT.OR P0, PT, R24, 0x9, !P0 ;  /* 0x000000091800780c */ /* 0x000fe40004701670 */
[----:B------:R-:W-:-:S05]  /*2f50*/  F2FP.F16.E5M2.UNPACK_B R4, R4 ;  /* 0x00000004ff04723e */ /* 0x000fca00020004ff */
        /* <DEDUP_REMOVED lines=8> */
.L_x_49:
[----:B------:R-:W-:Y:S05]  /*2fe0*/  BSYNC B1 ;  /* 0x0000000000017941 */ /* 0x000fea0003800000 */
.L_x_48:
        /* <DEDUP_REMOVED lines=12> */
.L_x_51:
[----:B------:R-:W-:Y:S05]  /*30b0*/  BSYNC B1 ;  /* 0x0000000000017941 */ /* 0x000fea0003800000 */
.L_x_50:
        /* <DEDUP_REMOVED lines=13> */
.L_x_53:
[----:B------:R-:W-:Y:S05]  /*3190*/  BSYNC B1 ;  /* 0x0000000000017941 */ /* 0x000fea0003800000 */
.L_x_52:
        /* <DEDUP_REMOVED lines=13> */
.L_x_55:
[----:B------:R-:W-:Y:S05]  /*3270*/  BSYNC B1 ;  /* 0x0000000000017941 */ /* 0x000fea0003800000 */
.L_x_54:
        /* <DEDUP_REMOVED lines=12> */
.L_x_57:
[----:B------:R-:W-:Y:S05]  /*3340*/  BSYNC B1 ;  /* 0x0000000000017941 */ /* 0x000fea0003800000 */
.L_x_56:
        /* <DEDUP_REMOVED lines=12> */
.L_x_59:
[----:B------:R-:W-:Y:S05]  /*3410*/  BSYNC B1 ;  /* 0x0000000000017941 */ /* 0x000fea0003800000 */
.L_x_58:
        /* <DEDUP_REMOVED lines=13> */
.L_x_61:
[----:B------:R-:W-:Y:S05]  /*34f0*/  BSYNC B1 ;  /* 0x0000000000017941 */ /* 0x000fea0003800000 */
.L_x_60:
        /* <DEDUP_REMOVED lines=13> */
.L_x_63:
[----:B------:R-:W-:Y:S05]  /*35d0*/  BSYNC B1 ;  /* 0x0000000000017941 */ /* 0x000fea0003800000 */
.L_x_62:
        /* <DEDUP_REMOVED lines=12> */
.L_x_65:
[----:B------:R-:W-:Y:S05]  /*36a0*/  BSYNC B1 ;  /* 0x0000000000017941 */ /* 0x000fea0003800000 */
.L_x_64:
        /* <DEDUP_REMOVED lines=12> */
.L_x_67:
[----:B------:R-:W-:Y:S05]  /*3770*/  BSYNC B1 ;  /* 0x0000000000017941 */ /* 0x000fea0003800000 */
.L_x_66:
        /* <DEDUP_REMOVED lines=13> */
.L_x_69:
[----:B------:R-:W-:Y:S05]  /*3850*/  BSYNC B1 ;  /* 0x0000000000017941 */ /* 0x000fea0003800000 */
.L_x_68:
        /* <DEDUP_REMOVED lines=13> */
.L_x_71:
[----:B------:R-:W-:Y:S05]  /*3930*/  BSYNC B1 ;  /* 0x0000000000017941 */ /* 0x000fea0003800000 */
.L_x_70:
        /* <DEDUP_REMOVED lines=12> */
.L_x_73:
[----:B------:R-:W-:Y:S05]  /*3a00*/  BSYNC B1 ;  /* 0x0000000000017941 */ /* 0x000fea0003800000 */
.L_x_72:
        /* <DEDUP_REMOVED lines=12> */
.L_x_75:
[----:B------:R-:W-:Y:S05]  /*3ad0*/  BSYNC B1 ;  /* 0x0000000000017941 */ /* 0x000fea0003800000 */
.L_x_74:
        /* <DEDUP_REMOVED lines=13> */
.L_x_77:
[----:B------:R-:W-:Y:S05]  /*3bb0*/  BSYNC B1 ;  /* 0x0000000000017941 */ /* 0x000fea0003800000 */
.L_x_76:
        /* <DEDUP_REMOVED lines=13> */
.L_x_79:
[----:B------:R-:W-:Y:S05]  /*3c90*/  BSYNC B1 ;  /* 0x0000000000017941 */ /* 0x000fea0003800000 */
.L_x_78:
        /* <DEDUP_REMOVED lines=12> */
.L_x_81:
[----:B------:R-:W-:Y:S05]  /*3d60*/  BSYNC B1 ;  /* 0x0000000000017941 */ /* 0x000fea0003800000 */
.L_x_80:
        /* <DEDUP_REMOVED lines=12> */
.L_x_83:
[----:B------:R-:W-:Y:S05]  /*3e30*/  BSYNC B1 ;  /* 0x0000000000017941 */ /* 0x000fea0003800000 */
.L_x_82:
        /* <DEDUP_REMOVED lines=13> */
.L_x_85:
[----:B------:R-:W-:Y:S05]  /*3f10*/  BSYNC B1 ;  /* 0x0000000000017941 */ /* 0x000fea0003800000 */
.L_x_84:
        /* <DEDUP_REMOVED lines=13> */
.L_x_87:
[----:B------:R-:W-:Y:S05]  /*3ff0*/  BSYNC B1 ;  /* 0x0000000000017941 */ /* 0x000fea0003800000 */
.L_x_86:
        /* <DEDUP_REMOVED lines=12> */
.L_x_89:
[----:B------:R-:W-:Y:S05]  /*40c0*/  BSYNC B1 ;  /* 0x0000000000017941 */ /* 0x000fea0003800000 */
.L_x_88:
        /* <DEDUP_REMOVED lines=12> */
.L_x_91:
[----:B------:R-:W-:Y:S05]  /*4190*/  BSYNC B1 ;  /* 0x0000000000017941 */ /* 0x000fea0003800000 */
.L_x_90:
        /* <DEDUP_REMOVED lines=13> */
.L_x_93:
[----:B------:R-:W-:Y:S05]  /*4270*/  BSYNC B1 ;  /* 0x0000000000017941 */ /* 0x000fea0003800000 */
.L_x_92:
        /* <DEDUP_REMOVED lines=13> */
.L_x_95:
[----:B------:R-:W-:Y:S05]  /*4350*/  BSYNC B1 ;  /* 0x0000000000017941 */ /* 0x000fea0003800000 */
.L_x_94:
[----:B-----5:R-:W-:Y:S01]  /*4360*/  LOP3.LUT R4, R4, 0xff, RZ, 0xc0, !PT ;  /* 0x000000ff04047812 */ /* 0x020fe200078ec0ff */
[----:B------:R-:W-:Y:S01]  /*4370*/  BSSY B1, `(.L_x_96) ;  /* 0x000000b000017945 */ /* 0x000fe20003800000 */
[----:B------:R-:W-:Y:S02]  /*4380*/  ISETP.LT.OR P0, PT, R24, 0x9, !P0 ;  /* 0x000000091800780c */ /* 0x000fe40004701670 */
[----:B------:R-:W-:-:S05]  /*4390*/  F2FP.F16.E5M2.UNPACK_B R4, R4 ;  /* 0x00000004ff04723e */ /* 0x000fca00020004ff */
[----:B------:R-:W-:-:S05]  /*43a0*/  HADD2.F32 R4, -RZ, R4.H0_H0 ;  /* 0x20000004ff047230 */ /* 0x000fca0000004100 */
[----:B0-2---:R-:W-:Y:S01]  /*43b0*/  FMUL R13, R4, R7 ;  /* 0x00000007040d7220 */ /* 0x005fe20000400000 */
[----:B------:R-:W-:-:S03]  /*43c0*/  PRMT R4, RZ, 0x7610, R4 ;  /* 0x00007610ff047816 */ /* 0x000fc60000000004 */
[----:B------:R-:W-:-:S05]  /*43d0*/  FFMA R13, R22, R6, R13 ;  /* 0x00000006160d7223 */ /* 0x000fca000000000d */
[----:B------:R-:W-:-:S05]  /*43e0*/  F2FP.SATFINITE.E5M2.F32.PACK_AB_MERGE_C R13, RZ, R13, RZ ;  /* 0x0000000dff0d723e */ /* 0x000fca00048060ff */
[----:B------:R0:W-:Y:S01]  /*43f0*/  @!P3 STG.E.U8 desc[UR22][R2.64+0x39], R13 ;  /* 0x0000390d0200b986 */ /* 0x0001e2000c101116 */
[----:B------:R-:W-:Y:S05]  /*4400*/  @P0 BRA `(.L_x_97) ;  /* 0x0000000000040947 */ /* 0x000fea0003800000 */
[----:B------:R2:W5:Y:S02]  /*4410*/  LDG.E.U8 R4, desc[UR22][R16.64+0x38] ;  /* 0x0000381610047981 */ /* 0x000564000c1e1100 */
.L_x_97:
[----:B------:R-:W-:Y:S05]  /*4420*/  BSYNC B1 ;  /* 0x0000000000017941 */ /* 0x000fea0003800000 */
.L_x_96:
[----:B-----5:R-:W-:Y:S01]  /*4430*/  LOP3.LUT R4, R4, 0xff, RZ, 0xc0, !PT ;  /* 0x000000ff04047812 */ /* 0x020fe200078ec0ff */
[----:B------:R-:W-:Y:S01]  /*4440*/  BSSY B1, `(.L_x_98) ;  /* 0x000000b000017945 */ /* 0x000fe20003800000 */
[----:B------:R-:W-:Y:S02]  /*4450*/  ISETP.LT.OR P1, PT, R24, 0x9, !P1 ;  /* 0x000000091800780c */ /* 0x000fe40004f21670 */
[----:B------:R-:W-:Y:S02]  /*4460*/  F2FP.F16.E5M2.UNPACK_B R4, R4 ;  /* 0x00000004ff04723e */ /* 0x000fe400020004ff */
[----:B0-----:R-:W-:-:S03]  /*4470*/  PRMT R2, RZ, 0x7610, R2 ;  /* 0x00007610ff027816 */ /* 0x001fc60000000002 */
[----:B------:R-:W-:-:S05]  /*4480*/  HADD2.F32 R4, -RZ, R4.H0_H0 ;  /* 0x20000004ff047230 */ /* 0x000fca0000004100 */
[----:B------:R-:W-:-:S04]  /*4490*/  FMUL R4, R4, R7 ;  /* 0x0000000704047220 */ /* 0x000fc80000400000 */
[----:B------:R-:W-:-:S05]  /*44a0*/  FFMA R4, R21, R6, R4 ;  /* 0x0000000615047223 */ /* 0x000fca0000000004 */
[----:B------:R-:W-:-:S05]  /*44b0*/  F2FP.SATFINITE.E5M2.F32.PACK_AB_MERGE_C R3, RZ, R4, RZ ;  /* 0x00000004ff03723e */ /* 0x000fca00048060ff */
[----:B------:R0:W-:Y:S01]  /*44c0*/  @!P0 STG.E.U8 desc[UR22][R10.64+0x38], R3 ;  /* 0x000038030a008986 */ /* 0x0001e2000c101116 */
[----:B------:R-:W-:Y:S05]  /*44d0*/  @P1 BRA `(.L_x_99) ;  /* 0x0000000000041947 */ /* 0x000fea0003800000 */
[----:B------:R0:W5:Y:S02]  /*44e0*/  LDG.E.U8 R2, desc[UR22][R16.64+0x39] ;  /* 0x0000391610027981 */ /* 0x000164000c1e1100 */
.L_x_99:
[----:B------:R-:W-:Y:S05]  /*44f0*/  BSYNC B1 ;  /* 0x0000000000017941 */ /* 0x000fea0003800000 */
.L_x_98:
[----:B------:R-:W-:Y:S05]  /*4500*/  @P1 BRA `(.L_x_100) ;  /* 0x0000000800601947 */ /* 0x000fea0003800000 */
[----:B-----5:R-:W-:-:S04]  /*4510*/  LOP3.LUT R2, R2, 0xff, RZ, 0xc0, !PT ;  /* 0x000000ff02027812 */ /* 0x020fc800078ec0ff */
[----:B------:R-:W-:-:S05]  /*4520*/  F2FP.F16.E5M2.UNPACK_B R2, R2 ;  /* 0x00000002ff02723e */ /* 0x000fca00020004ff */
[----:B------:R-:W-:-:S05]  /*4530*/  HADD2.F32 R2, -RZ, R2.H0_H0 ;  /* 0x20000002ff027230 */ /* 0x000fca0000004100 */
[----:B0-----:R-:W-:-:S04]  /*4540*/  FMUL R3, R2, R7 ;  /* 0x0000000702037220 */ /* 0x001fc80000400000 */
[----:B------:R-:W-:-:S05]  /*4550*/  FFMA R3, R20, R6, R3 ;  /* 0x0000000614037223 */ /* 0x000fca0000000003 */
[----:B------:R-:W-:-:S05]  /*4560*/  F2FP.SATFINITE.E5M2.F32.PACK_AB_MERGE_C R3, RZ, R3, RZ ;  /* 0x00000003ff03723e */ /* 0x000fca00048060ff */
[----:B------:R0:W-:Y:S01]  /*4570*/  STG.E.U8 desc[UR22][R10.64+0x39], R3 ;  /* 0x000039030a007986 */ /* 0x0001e2000c101116 */
[----:B------:R-:W-:Y:S05]  /*4580*/  BRA `(.L_x_100) ;  /* 0x0000000800407947 */ /* 0x000fea0003800000 */
.L_x_35:
[----:B------:R-:W-:Y:S01]  /*4590*/  ISETP.GE.AND P0, PT, R25, 0x1, PT ;  /* 0x000000011900780c */ /* 0x000fe20003f06270 */
[-C--:B------:R-:W-:Y:S01]  /*45a0*/  FMUL R83, R83, R6.reuse ;  /* 0x0000000653537220 */ /* 0x080fe20000400000 */
[----:B------:R-:W-:Y:S01]  /*45b0*/  ISETP.GE.AND P1, PT, R25, 0x2, PT ;  /* 0x000000021900780c */ /* 0x000fe20003f26270 */
[-C--:B------:R-:W-:Y:S01]  /*45c0*/  FMUL R82, R82, R6.reuse ;  /* 0x0000000652527220 */ /* 0x080fe20000400000 */
[C---:B------:R-:W-:Y:S01]  /*45d0*/  ISETP.LT.OR P2, PT, R24.reuse, 0x1, !P0 ;  /* 0x000000011800780c */ /* 0x040fe20004741670 */
[-C--:B------:R-:W-:Y:S01]  /*45e0*/  FMUL R81, R81, R6.reuse ;  /* 0x0000000651517220 */ /* 0x080fe20000400000 */
[----:B------:R-:W-:Y:S01]  /*45f0*/  ISETP.LT.OR P3, PT, R24, 0x1, !P1 ;  /* 0x000000011800780c */ /* 0x000fe20004f61670 */
[-C--:B------:R-:W-:Y:S01]  /*4600*/  FMUL R80, R80, R6.reuse ;  /* 0x0000000650507220 */ /* 0x080fe20000400000 */
[----:B------:R-:W-:Y:S01]  /*4610*/  ISETP.LT.OR P0, PT, R24, 0x9, !P0 ;  /* 0x000000091800780c */ /* 0x000fe20004701670 */
[-C--:B------:R-:W-:Y:S01]  /*4620*/  FMUL R79, R79, R6.reuse ;  /* 0x000000064f4f7220 */ /* 0x080fe20000400000 */
[----:B------:R-:W-:Y:S01]  /*4630*/  F2FP.SATFINITE.E5M2.F32.PACK_AB_MERGE_C R83, RZ, R83, RZ ;  /* 0x00000053ff53723e */ /* 0x000fe200048060ff */
[----:B------:R-:W-:Y:S01]  /*4640*/  FMUL R78, R78, R6 ;  /* 0x000000064e4e7220 */ /* 0x000fe20000400000 */
[----:B------:R-:W-:Y:S01]  /*4650*/  F2FP.SATFINITE.E5M2.F32.PACK_AB_MERGE_C R13, RZ, R82, RZ ;  /* 0x00000052ff0d723e */ /* 0x000fe200048060ff */
[-C--:B------:R-:W-:Y:S01]  /*4660*/  FMUL R76, R76, R6.reuse ;  /* 0x000000064c4c7220 */ /* 0x080fe20000400000 */
[----:B------:R-:W-:Y:S01]  /*4670*/  F2FP.SATFINITE.E5M2.F32.PACK_AB_MERGE_C R81, RZ, R81, RZ ;  /* 0x00000051ff51723e */ /* 0x000fe200048060ff */
[-C--:B------:R-:W-:Y:S01]  /*4680*/  FMUL R77, R77, R6.reuse ;  /* 0x000000064d4d7220 */ /* 0x080fe20000400000 */
[----:B------:R-:W-:Y:S01]  /*4690*/  F2FP.SATFINITE.E5M2.F32.PACK_AB_MERGE_C R79, RZ, R79, RZ ;  /* 0x0000004fff4f723e */ /* 0x000fe200048060ff */
[----:B------:R-:W-:Y:S01]  /*46a0*/  @!P2 STG.E.U8 desc[UR22][R2.64], R83 ;  /* 0x000000530200a986 */ /* 0x000fe2000c101116 */
[C---:B------:R-:W-:Y:S01]  /*46b0*/  ISETP.GE.AND P2, PT, R25.reuse, 0x9, PT ;  /* 0x000000091900780c */ /* 0x040fe20003f46270 */
[----:B------:R-:W-:Y:S01]  /*46c0*/  FMUL R74, R74, R6 ;  /* 0x000000064a4a7220 */ /* 0x000fe20000400000 */
[----:B------:R-:W-:Y:S01]  /*46d0*/  F2FP.SATFINITE.E5M2.F32.PACK_AB_MERGE_C R17, RZ, R78, RZ ;  /* 0x0000004eff11723e */ /* 0x000fe200048060ff */
[----:B------:R0:W-:Y:S01]  /*46e0*/  @!P3 STG.E.U8 desc[UR22][R2.64+0x1], R13 ;  /* 0x0000010d0200b986 */ /* 0x0001e2000c101116 */
[----:B------:R-:W-:Y:S01]  /*46f0*/  ISETP.GE.AND P3, PT, R25, 0xa, PT ;  /* 0x0000000a1900780c */ /* 0x000fe20003f66270 */
[-C--:B------:R-:W-:Y:S01]  /*4700*/  FMUL R75, R75, R6.reuse ;  /* 0x000000064b4b7220 */ /* 0x080fe20000400000 */
[C---:B------:R-:W-:Y:S01]  /*4710*/  ISETP.LT.OR P4, PT, R24.reuse, 0x1, !P2 ;  /* 0x000000011800780c */ /* 0x040fe20005781670 */
[----:B------:R-:W-:Y:S01]  /*4720*/  @!P0 STG.E.U8 desc[UR22][R10.64], R81 ;  /* 0x000000510a008986 */ /* 0x000fe2000c101116 */
[C---:B------:R-:W-:Y:S01]  /*4730*/  ISETP.LT.OR P0, PT, R24.reuse, 0x9, !P1 ;  /* 0x000000091800780c */ /* 0x040fe20004f01670 */
[-C--:B------:R-:W-:Y:S01]  /*4740*/  FMUL R73, R73, R6.reuse ;  /* 0x0000000649497220 */ /* 0x080fe20000400000 */
[----:B------:R-:W-:Y:S01]  /*4750*/  ISETP.LT.OR P5, PT, R24, 0x1, !P3 ;  /* 0x000000011800780c */ /* 0x000fe20005fa1670 */
[-C--:B------:R-:W-:Y:S01]  /*4760*/  FMUL R72, R72, R6.reuse ;  /* 0x0000000648487220 */ /* 0x080fe20000400000 */
[C---:B------:R-:W-:Y:S01]  /*4770*/  ISETP.LT.OR P1, PT, R24.reuse, 0x9, !P2 ;  /* 0x000000091800780c */ /* 0x040fe20005721670 */
[-C--:B------:R-:W-:Y:S01]  /*4780*/  FMUL R71, R71, R6.reuse ;  /* 0x0000000647477220 */ /* 0x080fe20000400000 */
[----:B------:R-:W-:Y:S01]  /*4790*/  ISETP.LT.OR P2, PT, R24, 0x9, !P3 ;  /* 0x000000091800780c */ /* 0x000fe20005f41670 */
[----:B------:R-:W-:Y:S01]  /*47a0*/  FMUL R70, R70, R6 ;  /* 0x0000000646467220 */ /* 0x000fe20000400000 */
[----:B0-----:R-:W-:Y:S01]  /*47b0*/  F2FP.SATFINITE.E5M2.F32.PACK_AB_MERGE_C R13, RZ, R80, RZ ;  /* 0x00000050ff0d723e */ /* 0x001fe200048060ff */
[----:B------:R-:W-:Y:S01]  /*47c0*/  FMUL R69, R69, R6 ;  /* 0x0000000645457220 */ /* 0x000fe20000400000 */
[----:B------:R-:W-:Y:S01]  /*47d0*/  F2FP.SATFINITE.E5M2.F32.PACK_AB_MERGE_C R27, RZ, R76, RZ ;  /* 0x0000004cff1b723e */ /* 0x000fe200048060ff */
[-C--:B------:R-:W-:Y:S01]  /*47e0*/  FMUL R68, R68, R6.reuse ;  /* 0x0000000644447220 */ /* 0x080fe20000400000 */
[----:B------:R-:W-:Y:S01]  /*47f0*/  F2FP.SATFINITE.E5M2.F32.PACK_AB_MERGE_C R77, RZ, R77, RZ ;  /* 0x0000004dff4d723e */ /* 0x000fe200048060ff */
[----:B------:R0:W-:Y:S01]  /*4800*/  @!P0 STG.E.U8 desc[UR22][R10.64+0x1], R13 ;  /* 0x0000010d0a008986 */ /* 0x0001e2000c101116 */
[----:B------:R-:W-:Y:S01]  /*4810*/  ISETP.GE.AND P0, PT, R25, 0x19, PT ;  /* 0x000000191900780c */ /* 0x000fe20003f06270 */
[-C--:B------:R-:W-:Y:S01]  /*4820*/  FMUL R67, R67, R6.reuse ;  /* 0x0000000643437220 */ /* 0x080fe20000400000 */
[----:B------:R-:W-:Y:S01]  /*4830*/  F2FP.SATFINITE.E5M2.F32.PACK_AB_MERGE_C R75, RZ, R75, RZ ;  /* 0x0000004bff4b723e */ /* 0x000fe200048060ff */
[----:B------:R-:W-:Y:S01]  /*4840*/  @!P4 STG.E.U8 desc[UR22][R2.64+0x8], R79 ;  /* 0x0000084f0200c986 */ /* 0x000fe2000c101116 */
[----:B------:R-:W-:Y:S01]  /*4850*/  F2FP.SATFINITE.E5M2.F32.PACK_AB_MERGE_C R73, RZ, R73, RZ ;  /* 0x00000049ff49723e */ /* 0x000fe200048060ff */
[-C--:B------:R-:W-:Y:S01]  /*4860*/  FMUL R66, R66, R6.reuse ;  /* 0x0000000642427220 */ /* 0x080fe20000400000 */
[----:B------:R-:W-:Y:S01]  /*4870*/  F2FP.SATFINITE.E5M2.F32.PACK_AB_MERGE_C R71, RZ, R71, RZ ;  /* 0x00000047ff47723e */ /* 0x000fe200048060ff */
[----:B------:R1:W-:Y:S01]  /*4880*/  @!P5 STG.E.U8 desc[UR22][R2.64+0x9], R17 ;  /* 0x000009110200d986 */ /* 0x0003e2000c101116 */
[----:B------:R-:W-:Y:S01]  /*4890*/  ISETP.LT.OR P5, PT, R24, 0x1, !P0 ;  /* 0x000000011800780c */ /* 0x000fe200047a1670 */
[-C--:B------:R-:W-:Y:S01]  /*48a0*/  FMUL R64, R64, R6.reuse ;  /* 0x0000000640407220 */ /* 0x080fe20000400000 */
[C---:B------:R-:W-:Y:S01]  /*48b0*/  ISETP.LT.OR P0, PT, R24.reuse, 0x9, !P0 ;  /* 0x000000091800780c */ /* 0x040fe20004701670 */
[----:B------:R2:W-:Y:S01]  /*48c0*/  @!P2 STG.E.U8 desc[UR22][R10.64+0x9], R27 ;  /* 0x0000091b0a00a986 */ /* 0x0005e2000c101116 */
[----:B------:R-:W-:Y:S01]  /*48d0*/  ISETP.GE.AND P2, PT, R25, 0x12, PT ;  /* 0x000000121900780c */ /* 0x000fe20003f46270 */
[----:B------:R-:W-:Y:S01]  /*48e0*/  FMUL R65, R65, R6 ;  /* 0x0000000641417220 */ /* 0x000fe20000400000 */
[----:B0-----:R-:W-:Y:S01]  /*48f0*/  F2FP.SATFINITE.E5M2.F32.PACK_AB_MERGE_C R13, RZ, R74, RZ ;  /* 0x0000004aff0d723e */ /* 0x001fe200048060ff */
[----:B------:R-:W-:Y:S01]  /*4900*/  @!P1 STG.E.U8 desc[UR22][R10.64+0x8], R77 ;  /* 0x0000084d0a009986 */ /* 0x000fe2000c101116 */
[----:B------:R-:W-:Y:S01]  /*4910*/  ISETP.GE.AND P1, PT, R25, 0x11, PT ;  /* 0x000000111900780c */ /* 0x000fe20003f26270 */
[-C--:B------:R-:W-:Y:S01]  /*4920*/  FMUL R63, R63, R6.reuse ;  /* 0x000000063f3f7220 */ /* 0x080fe20000400000 */
[----:B------:R-:W-:Y:S01]  /*4930*/  ISETP.LT.OR P3, PT, R24, 0x1, !P2 ;  /* 0x000000011800780c */ /* 0x000fe20005761670 */
[-C--:B------:R-:W-:Y:S01]  /*4940*/  FMUL R62, R62, R6.reuse ;  /* 0x000000063e3e7220 */ /* 0x080fe20000400000 */
[C---:B------:R-:W-:Y:S01]  /*4950*/  ISETP.LT.OR P4, PT, R24.reuse, 0x1, !P1 ;  /* 0x000000011800780c */ /* 0x040fe20004f81670 */
[-C--:B------:R-:W-:Y:S01]  /*4960*/  FMUL R61, R61, R6.reuse ;  /* 0x000000063d3d7220 */ /* 0x080fe20000400000 */
[----:B------:R-:W-:Y:S01]  /*4970*/  ISETP.LT.OR P1, PT, R24, 0x9, !P1 ;  /* 0x000000091800780c */ /* 0x000fe20004f21670 */
[-C--:B------:R-:W-:Y:S01]  /*4980*/  FMUL R60, R60, R6.reuse ;  /* 0x000000063c3c7220 */ /* 0x080fe20000400000 */
[----:B------:R-:W-:Y:S01]  /*4990*/  ISETP.LT.OR P2, PT, R24, 0x9, !P2 ;  /* 0x000000091800780c */ /* 0x000fe20005741670 */
[----:B------:R-:W-:Y:S01]  /*49a0*/  FMUL R59, R59, R6 ;  /* 0x000000063b3b7220 */ /* 0x000fe20000400000 */
[----:B-1----:R-:W-:Y:S01]  /*49b0*/  F2FP.SATFINITE.E5M2.F32.PACK_AB_MERGE_C R17, RZ, R72, RZ ;  /* 0x00000048ff11723e */ /* 0x002fe200048060ff */
[-C--:B------:R-:W-:Y:S01]  /*49c0*/  FMUL R58, R58, R6.reuse ;  /* 0x000000063a3a7220 */ /* 0x080fe20000400000 */
[----:B------:R-:W-:Y:S01]  /*49d0*/  F2FP.SATFINITE.E5M2.F32.PACK_AB_MERGE_C R69, RZ, R69, RZ ;  /* 0x00000045ff45723e */ /* 0x000fe200048060ff */
[-C--:B------:R-:W-:Y:S01]  /*49e0*/  FMUL R57, R57, R6.reuse ;  /* 0x0000000639397220 */ /* 0x080fe20000400000 */
[----:B------:R-:W-:Y:S01]  /*49f0*/  F2FP.SATFINITE.E5M2.F32.PACK_AB_MERGE_C R67, RZ, R67, RZ ;  /* 0x00000043ff43723e */ /* 0x000fe200048060ff */
[----:B------:R0:W-:Y:S01]  /*4a00*/  @!P3 STG.E.U8 desc[UR22][R2.64+0x11], R13 ;  /* 0x0000110d0200b986 */ /* 0x0001e2000c101116 */
[----:B------:R-:W-:Y:S01]  /*4a10*/  ISETP.GE.AND P3, PT, R25, 0x1a, PT ;  /* 0x0000001a1900780c */ /* 0x000fe20003f66270 */
[----:B------:R-:W-:Y:S01]  /*4a20*/  FMUL R56, R56, R6 ;  /* 0x0000000638387220 */ /* 0x000fe20000400000 */
[----:B--2---:R-:W-:Y:S01]  /*4a30*/  F2FP.SATFINITE.E5M2.F32.PACK_AB_MERGE_C R27, RZ, R66, RZ ;  /* 0x00000042ff1b723e */ /* 0x004fe200048060ff */
[----:B------:R-:W-:Y:S01]  /*4a40*/  @!P4 STG.E.U8 desc[UR22][R2.64+0x10], R75 ;  /* 0x0000104b0200c986 */ /* 0x000fe2000c101116 */
[C---:B------:R-:W-:Y:S01]  /*4a50*/  ISETP.LT.OR P4, PT, R24.reuse, 0x1, !P3 ;  /* 0x000000011800780c */ /* 0x040fe20005f81670 */
[-C--:B------:R-:W-:Y:S01]  /*4a60*/  FMUL R23, R23, R6.reuse ;  /* 0x0000000617177220 */ /* 0x080fe20000400000 */
[----:B------:R-:W-:Y:S01]  /*4a70*/  ISETP.LT.OR P3, PT, R24, 0x9, !P3 ;  /* 0x000000091800780c */ /* 0x000fe20005f61670 */
[----:B------:R-:W-:Y:S01]  /*4a80*/  @!P1 STG.E.U8 desc[UR22][R10.64+0x10], R73 ;  /* 0x000010490a009986 */ /* 0x000fe2000c101116 */
[C---:B------:R-:W-:Y:S01]  /*4a90*/  ISETP.GE.AND P1, PT, R25.reuse, 0x22, PT ;  /* 0x000000221900780c */ /* 0x040fe20003f26270 */
[-C--:B------:R-:W-:Y:S01]  /*4aa0*/  FMUL R22, R22, R6.reuse ;  /* 0x0000000616167220 */ /* 0x080fe20000400000 */
[----:B------:R-:W-:Y:S01]  /*4ab0*/  F2FP.SATFINITE.E5M2.F32.PACK_AB_MERGE_C R65, RZ, R65, RZ ;  /* 0x00000041ff41723e */ /* 0x000fe200048060ff */
[----:B------:R1:W-:Y:S01]  /*4ac0*/  @!P2 STG.E.U8 desc[UR22][R10.64+0x11], R17 ;  /* 0x000011110a00a986 */ /* 0x0003e2000c101116 */
[----:B------:R-:W-:Y:S01]  /*4ad0*/  ISETP.GE.AND P2, PT, R25, 0x21, PT ;  /* 0x000000211900780c */ /* 0x000fe20003f46270 */
[----:B------:R-:W-:Y:S01]  /*4ae0*/  FMUL R21, R21, R6 ;  /* 0x0000000615157220 */ /* 0x000fe20000400000 */
[----:B0-----:R-:W-:Y:S01]  /*4af0*/  F2FP.SATFINITE.E5M2.F32.PACK_AB_MERGE_C R13, RZ, R70, RZ ;  /* 0x00000046ff0d723e */ /* 0x001fe200048060ff */
[----:B------:R-:W-:Y:S01]  /*4b00*/  @!P5 STG.E.U8 desc[UR22][R2.64+0x18], R71 ;  /* 0x000018470200d986 */ /* 0x000fe2000c101116 */
[----:B------:R-:W-:Y:S01]  /*4b10*/  ISETP.LT.OR P6, PT, R24, 0x1, !P2 ;  /* 0x000000011800780c */ /* 0x000fe200057c1670 */
[----:B------:R-:W-:Y:S01]  /*4b20*/  FMUL R20, R20, R6 ;  /* 0x0000000614147220 */ /* 0x000fe20000400000 */
[C---:B------:R-:W-:Y:S01]  /*4b30*/  ISETP.LT.OR P5, PT, R24.reuse, 0x1, !P1 ;  /* 0x000000011800780c */ /* 0x040fe20004fa1670 */
[----:B------:R0:W-:Y:S01]  /*4b40*/  @!P4 STG.E.U8 desc[UR22][R2.64+0x19], R13 ;  /* 0x0000190d0200c986 */ /* 0x0001e2000c101116 */
[----:B------:R-:W-:-:S02]  /*4b50*/  ISETP.LT.OR P1, PT, R24, 0x9, !P1 ;  /* 0x000000091800780c */ /* 0x000fc40004f21670 */
[C---:B------:R-:W-:Y:S01]  /*4b60*/  ISETP.LT.OR P2, PT, R24.reuse, 0x9, !P2 ;  /* 0x000000091800780c */ /* 0x040fe20005741670 */
[----:B------:R-:W-:Y:S01]  /*4b70*/  @!P0 STG.E.U8 desc[UR22][R10.64+0x18], R69 ;  /* 0x000018450a008986 */ /* 0x000fe2000c101116 */
[----:B-1----:R-:W-:Y:S02]  /*4b80*/  F2FP.SATFINITE.E5M2.F32.PACK_AB_MERGE_C R17, RZ, R68, RZ ;  /* 0x00000044ff11723e */ /* 0x002fe400048060ff */
[C---:B------:R-:W-:Y:S02]  /*4b90*/  ISETP.GE.AND P0, PT, R25.reuse, 0x29, PT ;  /* 0x000000291900780c */ /* 0x040fe40003f06270 */
[----:B------:R-:W-:Y:S01]  /*4ba0*/  F2FP.SATFINITE.E5M2.F32.PACK_AB_MERGE_C R63, RZ, R63, RZ ;  /* 0x0000003fff3f723e */ /* 0x000fe200048060ff */
[----:B------:R1:W-:Y:S01]  /*4bb0*/  @!P3 STG.E.U8 desc[UR22][R10.64+0x19], R17 ;  /* 0x000019110a00b986 */ /* 0x0003e2000c101116 */
[----:B------:R-:W-:Y:S02]  /*4bc0*/  ISETP.GE.AND P3, PT, R25, 0x2a, PT ;  /* 0x0000002a1900780c */ /* 0x000fe40003f66270 */
[----:B0-----:R-:W-:Y:S01]  /*4bd0*/  F2FP.SATFINITE.E5M2.F32.PACK_AB_MERGE_C R13, RZ, R64, RZ ;  /* 0x00000040ff0d723e */ /* 0x001fe200048060ff */
[----:B------:R-:W-:Y:S01]  /*4be0*/  @!P6 STG.E.U8 desc[UR22][R2.64+0x20], R67 ;  /* 0x000020430200e986 */ /* 0x000fe2000c101116 */
[----:B------:R-:W-:-:S02]  /*4bf0*/  ISETP.LT.OR P4, PT, R24, 0x1, !P0 ;  /* 0x000000011800780c */ /* 0x000fc40004781670 */
[C---:B------:R-:W-:Y:S01]  /*4c00*/  ISETP.LT.OR P0, PT, R24.reuse, 0x9, !P0 ;  /* 0x000000091800780c */ /* 0x040fe20004701670 */
[----:B------:R-:W-:Y:S01]  /*4c10*/  @!P5 STG.E.U8 desc[UR22][R2.64+0x21], R27 ;  /* 0x0000211b0200d986 */ /* 0x000fe2000c101116 */
[C---:B------:R-:W-:Y:S02]  /*4c20*/  ISETP.LT.OR P5, PT, R24.reuse, 0x1, !P3 ;  /* 0x000000011800780c */ /* 0x040fe40005fa1670 */
[C---:B------:R-:W-:Y:S01]  /*4c30*/  ISETP.LT.OR P3, PT, R24.reuse, 0x9, !P3 ;  /* 0x000000091800780c */ /* 0x040fe20005f61670 */
[----:B------:R0:W-:Y:S01]  /*4c40*/  @!P1 STG.E.U8 desc[UR22][R10.64+0x21], R13 ;  /* 0x0000210d0a009986 */ /* 0x0001e2000c101116 */
[----:B------:R-:W-:Y:S02]  /*4c50*/  ISETP.GE.AND P1, PT, R25, 0x31, PT ;  /* 0x000000311900780c */ /* 0x000fe40003f26270 */
[----:B-1----:R-:W-:Y:S01]  /*4c60*/  F2FP.SATFINITE.E5M2.F32.PACK_AB_MERGE_C R17, RZ, R62, RZ ;  /* 0x0000003eff11723e */ /* 0x002fe200048060ff */
[----:B------:R-:W-:Y:S01]  /*4c70*/  @!P2 STG.E.U8 desc[UR22][R10.64+0x20], R65 ;  /* 0x000020410a00a986 */ /* 0x000fe2000c101116 */
[----:B------:R-:W-:-:S02]  /*4c80*/  ISETP.LT.OR P6, PT, R24, 0x1, !P1 ;  /* 0x000000011800780c */ /* 0x000fc40004fc1670 */
[----:B------:R-:W-:Y:S01]  /*4c90*/  F2FP.SATFINITE.E5M2.F32.PACK_AB_MERGE_C R61, RZ, R61, RZ ;  /* 0x0000003dff3d723e */ /* 0x000fe200048060ff */
[----:B------:R-:W-:Y:S01]  /*4ca0*/  @!P4 STG.E.U8 desc[UR22][R2.64+0x28], R63 ;  /* 0x0000283f0200c986 */ /* 0x000fe2000c101116 */
[C---:B------:R-:W-:Y:S02]  /*4cb0*/  ISETP.GE.AND P4, PT, R25.reuse, 0x32, PT ;  /* 0x000000321900780c */ /* 0x040fe40003f86270 */
[----:B------:R-:W-:Y:S01]  /*4cc0*/  F2FP.SATFINITE.E5M2.F32.PACK_AB_MERGE_C R59, RZ, R59, RZ ;  /* 0x0000003bff3b723e */ /* 0x000fe200048060ff */
[----:B------:R1:W-:Y:S01]  /*4cd0*/  @!P5 STG.E.U8 desc[UR22][R2.64+0x29], R17 ;  /* 0x000029110200d986 */ /* 0x0003e2000c101116 */
[----:B0-----:R-:W-:Y:S02]  /*4ce0*/  F2FP.SATFINITE.E5M2.F32.PACK_AB_MERGE_C R13, RZ, R60, RZ ;  /* 0x0000003cff0d723e */ /* 0x001fe400048060ff */
[----:B------:R-:W-:Y:S01]  /*4cf0*/  ISETP.LT.OR P5, PT, R24, 0x1, !P4 ;  /* 0x000000011800780c */ /* 0x000fe200067a1670 */
[----:B------:R-:W-:Y:S01]  /*4d00*/  @!P0 STG.E.U8 desc[UR22][R10.64+0x28], R61 ;  /* 0x0000283d0a008986 */ /* 0x000fe2000c101116 */
[----:B------:R-:W-:-:S02]  /*4d10*/  ISETP.GE.AND P2, PT, R25, 0x39, PT ;  /* 0x000000391900780c */ /* 0x000fc40003f46270 */
[----:B------:R-:W-:Y:S01]  /*4d20*/  ISETP.GE.AND P0, PT, R25, 0x3a, PT ;  /* 0x0000003a1900780c */ /* 0x000fe20003f06270 */
[----:B------:R0:W-:Y:S01]  /*4d30*/  @!P3 STG.E.U8 desc[UR22][R10.64+0x29], R13 ;  /* 0x0000290d0a00b986 */ /* 0x0001e2000c101116 */
[C---:B------:R-:W-:Y:S02]  /*4d40*/  ISETP.LT.OR P1, PT, R24.reuse, 0x9, !P1 ;  /* 0x000000091800780c */ /* 0x040fe40004f21670 */
[C---:B------:R-:W-:Y:S01]  /*4d50*/  ISETP.LT.OR P4, PT, R24.reuse, 0x9, !P4 ;  /* 0x000000091800780c */ /* 0x040fe20006781670 */
[----:B------:R-:W-:Y:S01]  /*4d60*/  @!P6 STG.E.U8 desc[UR22][R2.64+0x30], R59 ;  /* 0x0000303b0200e986 */ /* 0x000fe2000c101116 */
[C---:B------:R-:W-:Y:S02]  /*4d70*/  ISETP.LT.OR P3, PT, R24.reuse, 0x1, !P2 ;  /* 0x000000011800780c */ /* 0x040fe40005761670 */
[C---:B------:R-:W-:Y:S02]  /*4d80*/  ISETP.LT.OR P6, PT, R24.reuse, 0x1, !P0 ;  /* 0x000000011800780c */ /* 0x040fe400047c1670 */
[----:B------:R-:W-:-:S02]  /*4d90*/  ISETP.LT.OR P2, PT, R24, 0x9, !P2 ;  /* 0x000000091800780c */ /* 0x000fc40005741670 */
[----:B------:R-:W-:Y:S02]  /*4da0*/  ISETP.LT.OR P0, PT, R24, 0x9, !P0 ;  /* 0x000000091800780c */ /* 0x000fe40004701670 */
[----:B-1----:R-:W-:Y:S02]  /*4db0*/  F2FP.SATFINITE.E5M2.F32.PACK_AB_MERGE_C R17, RZ, R58, RZ ;  /* 0x0000003aff11723e */ /* 0x002fe400048060ff */
[----:B------:R-:W-:Y:S02]  /*4dc0*/  F2FP.SATFINITE.E5M2.F32.PACK_AB_MERGE_C R57, RZ, R57, RZ ;  /* 0x00000039ff39723e */ /* 0x000fe400048060ff */
[----:B0-----:R-:W-:Y:S01]  /*4dd0*/  F2FP.SATFINITE.E5M2.F32.PACK_AB_MERGE_C R13, RZ, R56, RZ ;  /* 0x00000038ff0d723e */ /* 0x001fe200048060ff */
[----:B------:R0:W-:Y:S01]  /*4de0*/  @!P5 STG.E.U8 desc[UR22][R2.64+0x31], R17 ;  /* 0x000031110200d986 */ /* 0x0001e2000c101116 */
[----:B------:R-:W-:Y:S02]  /*4df0*/  F2FP.SATFINITE.E5M2.F32.PACK_AB_MERGE_C R23, RZ, R23, RZ ;  /* 0x00000017ff17723e */ /* 0x000fe400048060ff */
[----:B------:R-:W-:Y:S01]  /*4e00*/  F2FP.SATFINITE.E5M2.F32.PACK_AB_MERGE_C R25, RZ, R22, RZ ;  /* 0x00000016ff19723e */ /* 0x000fe200048060ff */
[----:B------:R1:W-:Y:S01]  /*4e10*/  @!P1 STG.E.U8 desc[UR22][R10.64+0x30], R57 ;  /* 0x000030390a009986 */ /* 0x0003e2000c101116 */
[----:B------:R-:W-:-:S03]  /*4e20*/  F2FP.SATFINITE.E5M2.F32.PACK_AB_MERGE_C R21, RZ, R21, RZ ;  /* 0x00000015ff15723e */ /* 0x000fc600048060ff */
[----:B------:R1:W-:Y:S01]  /*4e30*/  @!P4 STG.E.U8 desc[UR22][R10.64+0x31], R13 ;  /* 0x0000310d0a00c986 */ /* 0x0003e2000c101116 */
[----:B0-----:R-:W-:-:S03]  /*4e40*/  F2FP.SATFINITE.E5M2.F32.PACK_AB_MERGE_C R17, RZ, R20, RZ ;  /* 0x00000014ff11723e */ /* 0x001fc600048060ff */
[----:B------:R1:W-:Y:S04]  /*4e50*/  @!P3 STG.E.U8 desc[UR22][R2.64+0x38], R23 ;  /* 0x000038170200b986 */ /* 0x0003e8000c101116 */
[----:B------:R1:W-:Y:S04]  /*4e60*/  @!P6 STG.E.U8 desc[UR22][R2.64+0x39], R25 ;  /* 0x000039190200e986 */ /* 0x0003e8000c101116 */
[----:B------:R1:W-:Y:S04]  /*4e70*/  @!P2 STG.E.U8 desc[UR22][R10.64+0x38], R21 ;  /* 0x000038150a00a986 */ /* 0x0003e8000c101116 */
[----:B------:R1:W-:Y:S02]  /*4e80*/  @!P0 STG.E.U8 desc[UR22][R10.64+0x39], R17 ;  /* 0x000039110a008986 */ /* 0x0003e4000c101116 */
.L_x_100:
[----:B------:R-:W-:Y:S05]  /*4e90*/  BSYNC B0 ;  /* 0x0000000000007941 */ /* 0x000fea0003800000 */
.L_x_34:
[----:B-1---5:R-:W-:Y:S01]  /*4ea0*/  IMAD.U32 R2, RZ, RZ, UR20 ;  /* 0x00000014ff027e24 */ /* 0x022fe2000f8e00ff */
[----:B------:R-:W-:Y:S01]  /*4eb0*/  ULDC.64 UR4, c[0x0][0x650] ;  /* 0x0001940000047ab9 */ /* 0x000fe20000000a00 */
[----:B0-----:R-:W-:Y:S01]  /*4ec0*/  IMAD.U32 R3, RZ, RZ, UR21 ;  /* 0x00000015ff037e24 */ /* 0x001fe2000f8e00ff */
[----:B------:R0:W-:Y:S01]  /*4ed0*/  SYNCS.ARRIVE.TRANS64.A1T0 RZ, [R18+UR33], RZ ;  /* 0x000000ff12ff79a7 */ /* 0x0001e20008100021 */
[----:B------:R-:W-:Y:S01]  /*4ee0*/  IMAD.U32 R3, RZ, RZ, UR7 ;  /* 0x00000007ff037e24 */ /* 0x000fe2000f8e00ff */
[C---:B------:R-:W-:Y:S01]  /*4ef0*/  LEA R0, P0, R2.reuse, R0, 0x1 ;  /* 0x0000000002007211 */ /* 0x040fe200078008ff */
[----:B------:R-:W-:Y:S01]  /*4f00*/  IMAD.MOV.U32 R4, RZ, RZ, -0x1 ;  /* 0xffffffffff047424 */ /* 0x000fe200078e00ff */
[----:B------:R-:W-:Y:S02]  /*4f10*/  PRMT R10, RZ, 0x7610, R10 ;  /* 0x00007610ff0a7816 */ /* 0x000fe4000000000a */
[----:B------:R-:W-:Y:S01]  /*4f20*/  LEA.HI.X R5, R2, R5, R3, 0x1, P0 ;  /* 0x0000000502057211 */ /* 0x000fe200000f0c03 */
[----:B------:R-:W-:Y:S01]  /*4f30*/  IMAD.MOV.U32 R2, RZ, RZ, -0x1 ;  /* 0xffffffffff027424 */ /* 0x000fe200078e00ff */
[----:B------:R-:W-:Y:S01]  /*4f40*/  ISETP.GE.U32.AND P0, PT, R0, UR4, PT ;  /* 0x0000000400007c0c */ /* 0x000fe2000bf06070 */
[----:B------:R-:W-:-:S03]  /*4f50*/  IMAD.MOV.U32 R3, RZ, RZ, -0x1 ;  /* 0xffffffffff037424 */ /* 0x000fc600078e00ff */
[----:B------:R-:W-:-:S13]  /*4f60*/  ISETP.GE.U32.AND.EX P0, PT, R5, UR5, PT, P0 ;  /* 0x0000000505007c0c */ /* 0x000fda000bf06100 */
[----:B0-----:R-:W-:Y:S05]  /*4f70*/  @P0 BRA `(.L_x_101) ;  /* 0x0000000400880947 */ /* 0x001fea0003800000 */
[----:B------:R-:W0:Y:S01]  /*4f80*/  S2UR UR8, SR_CTAID.X ;  /* 0x00000000000879c3 */ /* 0x000e220000002500 */
[----:B------:R-:W-:Y:S01]  /*4f90*/  ULDC.64 UR4, c[0x0][0x628] ;  /* 0x00018a0000047ab9 */ /* 0x000fe20000000a00 */
[----:B------:R-:W-:Y:S01]  /*4fa0*/  ULDC UR6, c[0x0][0x150] ;  /* 0x0000540000067ab9 */ /* 0x000fe20000000800 */
[----:B------:R-:W-:Y:S01]  /*4fb0*/  ISETP.NE.U32.AND P0, PT, RZ, UR4, PT ;  /* 0x00000004ff007c0c */ /* 0x000fe2000bf05070 */
[----:B------:R-:W-:Y:S01]  /*4fc0*/  ULDC UR28, c[0x0][0x630] ;  /* 0x00018c00001c7ab9 */ /* 0x000fe20000000800 */
[C---:B------:R-:W-:Y:S01]  /*4fd0*/  R2UR UR29, R0.reuse ;  /* 0x00000000001d72ca */ /* 0x040fe200000e0000 */
[----:B------:R-:W-:Y:S01]  /*4fe0*/  ULDC UR31, c[0x0][0x154] ;  /* 0x00005500001f7ab9 */ /* 0x000fe20000000800 */
[----:B------:R-:W-:Y:S01]  /*4ff0*/  ISETP.NE.AND.EX P0, PT, RZ, UR5, PT, P0 ;  /* 0x00000005ff007c0c */ /* 0x000fe2000bf05300 */
[----:B------:R-:W1:Y:S01]  /*5000*/  S2UR UR34, SR_CTAID.Y ;  /* 0x00000000002279c3 */ /* 0x000e620000002600 */
[----:B------:R-:W-:Y:S02]  /*5010*/  R2UR UR30, R5 ;  /* 0x00000000051e72ca */ /* 0x000fe400000e0000 */
[----:B------:R-:W-:-:S02]  /*5020*/  R2UR UR26, R0 ;  /* 0x00000000001a72ca */ /* 0x000fc400000e0000 */
[----:B------:R-:W-:Y:S02]  /*5030*/  R2UR UR27, R5 ;  /* 0x00000000051b72ca */ /* 0x000fe400000e0000 */
[----:B0-----:R-:W-:-:S05]  /*5040*/  I2FP.F32.U32 R2, UR8 ;  /* 0x0000000800027c45 */ /* 0x001fca0008201000 */
[----:B------:R-:W-:-:S04]  /*5050*/  FMUL R2, R2, UR6 ;  /* 0x0000000602027c20 */ /* 0x000fc80008400000 */
[----:B------:R0:W0:Y:S01]  /*5060*/  F2I.U32.TRUNC.NTZ R3, R2 ;  /* 0x0000000200037305 */ /* 0x000022000020f000 */
[----:B-1----:R-:W-:Y:S05]  /*5070*/  @!P0 BRA `(.L_x_102) ;  /* 0x0000000000308947 */ /* 0x002fea0003800000 */
        /* <DEDUP_REMOVED lines=12> */
.L_x_102:
[----:B------:R-:W-:Y:S01]  /*5140*/  USHF.R.U64 UR6, UR26, UR28, UR27 ;  /* 0x0000001c1a067299 */ /* 0x000fe2000800121b */
[----:B0-----:R-:W-:Y:S01]  /*5150*/  I2FP.F32.U32 R2, UR34 ;  /* 0x0000002200027c45 */ /* 0x001fe20008201000 */
[----:B------:R-:W-:Y:S01]  /*5160*/  USHF.R.U32.HI UR4, URZ, UR28, UR27 ;  /* 0x0000001c3f047299 */ /* 0x000fe2000801161b */
[----:B------:R-:W-:Y:S01]  /*5170*/  R2UR UR28, R3 ;  /* 0x00000000031c72ca */ /* 0x000fe200000e0000 */
[----:B------:R-:W-:Y:S02]  /*5180*/  UIADD3 UR24, UP0, URZ, -UR6, URZ ;  /* 0x800000063f187290 */ /* 0x000fe4000ff1e03f */
[----:B------:R-:W-:Y:S01]  /*5190*/  FMUL R2, R2, UR31 ;  /* 0x0000001f02027c20 */ /* 0x000fe20008400000 */
[----:B------:R-:W-:Y:S01]  /*51a0*/  ULDC.64 UR26, c[0x0][0x620] ;  /* 0x00018800001a7ab9 */ /* 0x000fe20000000a00 */
[----:B------:R-:W-:Y:S01]  /*51b0*/  UIADD3.X UR4, URZ, ~UR4, URZ, UP0, !UPT ;  /* 0x800000043f047290 */ /* 0x000fe200087fe43f */
[----:B------:R-:W-:Y:S01]  /*51c0*/  UMOV UR10, UR29 ;  /* 0x0000001d000a7c82 */ /* 0x000fe20008000000 */
[----:B------:R-:W-:-:S02]  /*51d0*/  UMOV UR11, UR30 ;  /* 0x0000001e000b7c82 */ /* 0x000fc40008000000 */
[----:B------:R-:W0:Y:S01]  /*51e0*/  F2I.U32.TRUNC.NTZ R2, R2 ;  /* 0x0000000200027305 */ /* 0x000e22000020f000 */
[----:B------:R-:W-:Y:S02]  /*51f0*/  UIMAD UR4, UR4, UR26, URZ ;  /* 0x0000001a040472a4 */ /* 0x000fe4000f8e023f */
[----:B------:R-:W-:Y:S02]  /*5200*/  UIMAD.WIDE.U32 UR10, UR24, UR26, UR10 ;  /* 0x0000001a180a72a5 */ /* 0x000fe4000f8e000a */
[----:B------:R-:W-:Y:S01]  /*5210*/  UIMAD UR24, UR24, UR27, UR4 ;  /* 0x0000001b181872a4 */ /* 0x000fe2000f8e0204 */
[----:B------:R-:W-:Y:S01]  /*5220*/  ULDC UR25, c[0x0][0x618] ;  /* 0x0001860000197ab9 */ /* 0x000fe20000000800 */
[----:B------:R-:W-:Y:S02]  /*5230*/  ULDC UR37, c[0x0][0x658] ;  /* 0x0001960000257ab9 */ /* 0x000fe40000000800 */
[----:B------:R-:W-:Y:S01]  /*5240*/  UIADD3 UR24, UR11, UR24, URZ ;  /* 0x000000180b187290 */ /* 0x000fe2000fffe03f */
[----:B------:R-:W-:Y:S01]  /*5250*/  UMOV UR26, 0xffffffff ;  /* 0xffffffff001a7882 */ /* 0x000fe20000000000 */
[----:B------:R-:W-:Y:S01]  /*5260*/  ULDC.64 UR4, c[0x0][0x640] ;  /* 0x0001900000047ab9 */ /* 0x000fe20000000a00 */
[----:B------:R-:W-:Y:S01]  /*5270*/  USHF.L.U32 UR27, UR26, UR37, URZ ;  /* 0x000000251a1b7299 */ /* 0x000fe2000800063f */
[----:B------:R-:W-:Y:S01]  /*5280*/  ISETP.NE.U32.AND P0, PT, RZ, UR4, PT ;  /* 0x00000004ff007c0c */ /* 0x000fe2000bf05070 */
[----:B------:R-:W-:Y:S01]  /*5290*/  USHF.R.U64 UR10, UR10, UR25, UR24 ;  /* 0x000000190a0a7299 */ /* 0x000fe20008001218 */
[----:B0-----:R-:W-:Y:S01]  /*52a0*/  R2UR UR30, R2 ;  /* 0x00000000021e72ca */ /* 0x001fe200000e0000 */
[----:B------:R-:W-:Y:S01]  /*52b0*/  USHF.R.U32.HI UR24, URZ, UR25, UR24 ;  /* 0x000000193f187299 */ /* 0x000fe20008011618 */
[----:B------:R-:W-:Y:S01]  /*52c0*/  ISETP.NE.AND.EX P0, PT, RZ, UR5, PT, P0 ;  /* 0x00000005ff007c0c */ /* 0x000fe2000bf05300 */
[----:B------:R-:W-:Y:S01]  /*52d0*/  ULDC UR31, c[0x0][0x608] ;  /* 0x00018200001f7ab9 */ /* 0x000fe20000000800 */
[----:B------:R-:W-:-:S02]  /*52e0*/  ULOP3.LUT UR38, URZ, UR27, URZ, 0x33, !UPT ;  /* 0x0000001b3f267292 */ /* 0x000fc4000f8e333f */
[----:B------:R-:W-:Y:S02]  /*52f0*/  USHF.R.U64 UR27, UR10, UR31, UR24 ;  /* 0x0000001f0a1b7299 */ /* 0x000fe40008001218 */
[----:B------:R-:W-:Y:S01]  /*5300*/  USHF.R.U32.HI UR24, URZ, UR31, UR24 ;  /* 0x0000001f3f187299 */ /* 0x000fe20008011618 */
[----:B------:R-:W-:Y:S01]  /*5310*/  UMOV UR35, 0x1 ;  /* 0x0000000100237882 */ /* 0x000fe20000000000 */
[----:B------:R-:W-:Y:S02]  /*5320*/  UIADD3 UR28, -UR28, URZ, URZ ;  /* 0x0000003f1c1c7290 */ /* 0x000fe4000fffe13f */
[----:B------:R-:W-:Y:S02]  /*5330*/  USHF.L.U32 UR26, UR35, UR37, URZ ;  /* 0x00000025231a7299 */ /* 0x000fe4000800063f */
[----:B------:R-:W-:Y:S01]  /*5340*/  USHF.R.U64 UR35, UR27, UR37, UR24 ;  /* 0x000000251b237299 */ /* 0x000fe20008001218 */
[----:B------:R-:W-:Y:S01]  /*5350*/  ULDC UR29, c[0x0][0x144] ;  /* 0x00005100001d7ab9 */ /* 0x000fe20000000800 */
[----:B------:R-:W-:Y:S01]  /*5360*/  ULDC UR9, c[0x0][0x600] ;  /* 0x0001800000097ab9 */ /* 0x000fe20000000800 */
[----:B------:R-:W-:-:S02]  /*5370*/  UIADD3 UR36, -UR30, URZ, URZ ;  /* 0x0000003f1e247290 */ /* 0x000fc4000fffe13f */
[----:B------:R-:W-:Y:S02]  /*5380*/  USHF.R.U32.HI UR31, URZ, UR37, UR24 ;  /* 0x000000253f1f7299 */ /* 0x000fe40008011618 */
[----:B------:R-:W-:Y:S02]  /*5390*/  UIADD3 UR11, UR9, -0x1, URZ ;  /* 0xffffffff090b7890 */ /* 0x000fe4000fffe03f */
        /* <DEDUP_REMOVED lines=16> */
.L_x_103:
[----:B------:R-:W-:Y:S01]  /*54a0*/  USHF.R.U64 UR4, UR30, UR39, UR31 ;  /* 0x000000271e047299 */ /* 0x000fe2000800121f */
[----:B------:R-:W-:Y:S01]  /*54b0*/  IMAD.MOV.U32 R10, RZ, RZ, 0x1 ;  /* 0x00000001ff0a7424 */ /* 0x000fe200078e00ff */
[----:B------:R-:W-:Y:S01]  /*54c0*/  ULOP3.LUT UR27, UR27, UR38, URZ, 0xc0, !UPT ;  /* 0x000000261b1b7292 */ /* 0x000fe2000f8ec03f */
[----:B------:R-:W-:Y:S01]  /*54d0*/  IMAD.U32 R4, RZ, RZ, UR6 ;  /* 0x00000006ff047e24 */ /* 0x000fe2000f8e00ff */
[----:B------:R-:W-:Y:S02]  /*54e0*/  UIADD3 UR5, -UR4, URZ, URZ ;  /* 0x0000003f04057290 */ /* 0x000fe4000fffe13f */
[----:B------:R-:W-:Y:S02]  /*54f0*/  @UP2 UIMAD UR37, UR41, UR36, UR34 ;  /* 0x00000024292522a4 */ /* 0x000fe4000f8e0222 */
        /* <DEDUP_REMOVED lines=10> */
.L_x_101:
[----:B------:R-:W-:Y:S02]  /*55a0*/  LOP3.LUT P0, RZ, R10, 0xff, RZ, 0xc0, !PT ;  /* 0x000000ff0aff7812 */ /* 0x000fe4000780c0ff */
[----:B------:R-:W-:-:S11]  /*55b0*/  LOP3.LUT R84, R84, 0x1, RZ, 0x3c, !PT ;  /* 0x0000000154547812 */ /* 0x000fd600078e3cff */
[----:B------:R-:W-:Y:S05]  /*55c0*/  @P0 BRA `(.L_x_104) ;  /* 0xffffffbc00d00947 */ /* 0x000fea000383ffff */
[----:B------:R-:W-:Y:S05]  /*55d0*/  EXIT ;  /* 0x000000000000794d */ /* 0x000fea0003800000 */
.L_x_12:
[----:B------:R-:W-:-:S08]  /*55e0*/  ISETP.NE.AND P0, PT, RZ, UR8, PT ;  /* 0x00000008ff007c0c */ /* 0x000fd0000bf05270 */
[----:B-1---5:R-:W0:-:S00]  /*55f0*/  USETMAXREG.DEALLOC.CTAPOOL 0x28 ;  /* 0x00000028000079c8 */ /* 0x022e0000080e0500 */
[----:B------:R-:W-:Y:S05]  /*5600*/  @P0 EXIT ;  /* 0x000000000000094d */ /* 0x000fea0003800000 */
[----:B0-----:R-:W-:Y:S01]  /*5610*/  LOP3.LUT P0, RZ, R9, 0xff, RZ, 0xc0, !PT ;  /* 0x000000ff09ff7812 */ /* 0x001fe2000780c0ff */
[----:B------:R-:W-:Y:S02]  /*5620*/  IMAD.MOV.U32 R10, RZ, RZ, 0x1 ;  /* 0x00000001ff0a7424 */ /* 0x000fe400078e00ff */
[----:B------:R-:W-:-:S10]  /*5630*/  IMAD.MOV.U32 R11, RZ, RZ, RZ ;  /* 0x000000ffff0b7224 */ /* 0x000fd400078e00ff */
[----:B------:R-:W-:Y:S05]  /*5640*/  @!P0 BRA `(.L_x_105) ;  /* 0x0000000c00108947 */ /* 0x000fea0003800000 */
[----:B------:R-:W-:Y:S01]  /*5650*/  LOP3.LUT P0, RZ, R8, 0x1f, RZ, 0xc0, !PT ;  /* 0x0000001f08ff7812 */ /* 0x000fe2000780c0ff */
[----:B------:R-:W-:Y:S01]  /*5660*/  ULDC UR5, c[0x0][0x658] ;  /* 0x0001960000057ab9 */ /* 0x000fe20000000800 */
[----:B------:R-:W-:Y:S01]  /*5670*/  UMOV UR6, 0xffffffff ;  /* 0xffffffff00067882 */ /* 0x000fe20000000000 */
[----:B------:R-:W-:Y:S01]  /*5680*/  BSSY B0, `(.L_x_105) ;  /* 0x00000c0000007945 */ /* 0x000fe20003800000 */
[----:B------:R-:W-:Y:S01]  /*5690*/  USHF.L.U32 UR6, UR6, UR5, URZ ;  /* 0x0000000506067299 */ /* 0x000fe2000800063f */
[C---:B------:R-:W-:Y:S01]  /*56a0*/  ISETP.NE.AND P3, PT, R14.reuse, RZ, PT ;  /* 0x000000ff0e00720c */ /* 0x040fe20003f65270 */
[----:B------:R-:W-:Y:S01]  /*56b0*/  IMAD.MOV.U32 R12, RZ, RZ, 0x1 ;  /* 0x00000001ff0c7424 */ /* 0x000fe200078e00ff */
[----:B------:R-:W-:Y:S01]  /*56c0*/  ISETP.NE.OR P0, PT, R14, RZ, !P0 ;  /* 0x000000ff0e00720c */ /* 0x000fe20004705670 */
[----:B------:R-:W-:Y:S01]  /*56d0*/  IMAD.MOV.U32 R10, RZ, RZ, 0x1 ;  /* 0x00000001ff0a7424 */ /* 0x000fe200078e00ff */
[----:B------:R-:W-:Y:S01]  /*56e0*/  ULDC UR4, c[0x0][0x600] ;  /* 0x0001800000047ab9 */ /* 0x000fe20000000800 */
[----:B------:R-:W-:Y:S01]  /*56f0*/  IMAD.MOV.U32 R11, RZ, RZ, RZ ;  /* 0x000000ffff0b7224 */ /* 0x000fe200078e00ff */
[----:B------:R-:W-:Y:S01]  /*5700*/  UMOV UR8, 0x1 ;  /* 0x0000000100087882 */ /* 0x000fe20000000000 */
[----:B------:R-:W-:-:S02]  /*5710*/  UIADD3 UR27, UR14, 0x1, URZ ;  /* 0x000000010e1b7890 */ /* 0x000fc4000fffe03f */
[----:B------:R-:W-:Y:S02]  /*5720*/  ULOP3.LUT UR26, UR13, 0x2, URZ, 0xfc, !UPT ;  /* 0x000000020d1a7892 */ /* 0x000fe4000f8efc3f */
[----:B------:R-:W-:Y:S02]  /*5730*/  UIADD3 UR4, UR4, -0x1, URZ ;  /* 0xffffffff04047890 */ /* 0x000fe4000fffe03f */
[----:B------:R-:W-:Y:S02]  /*5740*/  USHF.L.U32 UR5, UR8, UR5, URZ ;  /* 0x0000000508057299 */ /* 0x000fe4000800063f */
[----:B------:R-:W-:Y:S01]  /*5750*/  ULOP3.LUT UR6, URZ, UR6, URZ, 0x33, !UPT ;  /* 0x000000063f067292 */ /* 0x000fe2000f8e333f */
[----:B------:R-:W-:-:S11]  /*5760*/  ULDC.64 UR24, c[0x0][0x198] ;  /* 0x0000660000187ab9 */ /* 0x000fd60000000a00 */
.L_x_117:
[----:B------:R-:W-:-:S03]  /*5770*/  UMOV UR8, 0xffffffff ;  /* 0xffffffff00087882 */ /* 0x000fc60000000000 */
[----:B------:R-:W-:Y:S05]  /*5780*/  BRA.DIV UR8, `(.L_x_106) ;  /* 0x0000000e08947947 */ /* 0x000fea000b800000 */
[----:B------:R-:W-:-:S13]  /*5790*/  ELECT P1, URZ, PT ;  /* 0x00000000003f782f */ /* 0x000fda0003820000 */
.L_x_128:
[----:B------:R-:W0:Y:S01]  /*57a0*/  LDC R6, c[0x0][0x28c] ;  /* 0x0000a300ff067b82 */ /* 0x000e220000000800 */
[----:B------:R-:W-:Y:S01]  /*57b0*/  BSSY B1, `(.L_x_107) ;  /* 0x0000036000017945 */ /* 0x000fe20003800000 */
[----:B0-----:R-:W-:-:S13]  /*57c0*/  ISETP.LT.OR P1, PT, R6, 0x1, !P1 ;  /* 0x000000010600780c */ /* 0x001fda0004f21670 */
[----:B------:R-:W-:Y:S05]  /*57d0*/  @P1 BRA `(.L_x_108) ;  /* 0x0000000000cc1947 */ /* 0x000fea0003800000 */
[----:B------:R-:W-:Y:S02]  /*57e0*/  IMAD.SHL.U32 R8, R3, 0x40, RZ ;  /* 0x0000004003087824 */ /* 0x000fe400078e00ff */
[----:B------:R-:W-:Y:S02]  /*57f0*/  IMAD.SHL.U32 R9, R2, 0x40, RZ ;  /* 0x0000004002097824 */ /* 0x000fe400078e00ff */
[----:B------:R-:W-:Y:S02]  /*5800*/  IMAD.MOV.U32 R15, RZ, RZ, RZ ;  /* 0x000000ffff0f7224 */ /* 0x000fe400078e00ff */
[----:B------:R-:W-:Y:S02]  /*5810*/  IMAD.U32 R16, RZ, RZ, UR27 ;  /* 0x0000001bff107e24 */ /* 0x000fe4000f8e00ff */
[----:B------:R-:W-:Y:S02]  /*5820*/  IMAD.MOV.U32 R2, RZ, RZ, R10 ;  /* 0x000000ffff027224 */ /* 0x000fe400078e000a */
[----:B------:R-:W-:-:S07]  /*5830*/  IMAD.MOV.U32 R3, RZ, RZ, R11 ;  /* 0x000000ffff037224 */ /* 0x000fce00078e000b */
.L_x_112:
[----:B------:R-:W0:Y:S01]  /*5840*/  S2R R7, SR_CgaCtaId ;  /* 0x0000000000077919 */ /* 0x000e220000008800 */
[----:B-1----:R-:W-:-:S04]  /*5850*/  MOV R6, 0x400 ;  /* 0x0000040000067802 */ /* 0x002fc80000000f00 */
[----:B0-----:R-:W-:Y:S02]  /*5860*/  LEA R14, R7, R6, 0x18 ;  /* 0x00000006070e7211 */ /* 0x001fe400078ec0ff */
[----:B------:R-:W-:Y:S01]  /*5870*/  SHF.L.U32 R6, R2, 0x1f, RZ ;  /* 0x0000001f02067819 */ /* 0x000fe200000006ff */
[----:B------:R-:W0:Y:S02]  /*5880*/  @!P3 LDC R7, c[0x0][0x500] ;  /* 0x00014000ff07bb82 */ /* 0x000e240000000800 */
[----:B------:R-:W-:-:S04]  /*5890*/  IMAD R13, R3, 0x8, R14 ;  /* 0x00000008030d7824 */ /* 0x000fc800078e020e */
[----:B------:R-:W1:Y:S02]  /*58a0*/  SYNCS.PHASECHK.TRANS64.TRYWAIT P1, [R13+URZ+0x10], R6 ;  /* 0x000010060d0075a7 */ /* 0x000e64000802017f */
[----:B-1----:R-:W-:Y:S05]  /*58b0*/  @!P1 BRA `(.L_x_109) ;  /* 0x0000000c00689947 */ /* 0x002fea0003800000 */
.L_x_129:
[----:B------:R-:W-:Y:S01]  /*58c0*/  UPRMT UR8, UR26, 0x9910, URZ ;  /* 0x000099101a087896 */ /* 0x000fe2000800003f */
[----:B0-----:R0:W-:Y:S03]  /*58d0*/  @!P3 SYNCS.ARRIVE.TRANS64 RZ, [R13+URZ], R7 ;  /* 0x000000070dffb9a7 */ /* 0x0011e6000800003f */
[----:B------:R-:W-:-:S06]  /*58e0*/  UISETP.NE.AND UP0, UPT, UR8, 0x2, UPT ;  /* 0x000000020800788c */ /* 0x000fcc000bf05270 */
[----:B------:R-:W-:-:S13]  /*58f0*/  PLOP3.LUT P1, PT, PT, PT, UP0, 0x80, 0x0 ;  /* 0x000000000000781c */ /* 0x000fda0003f2f008 */
[----:B0-----:R-:W-:Y:S05]  /*5900*/  @P1 BRA `(.L_x_110) ;  /* 0x0000000000041947 */ /* 0x001fea0003800000 */
[----:B------:R-:W-:Y:S01]  /*5910*/  BPT.TRAP 0x1 ;  /* 0x000000040000795c */ /* 0x000fe20000300000 */
.L_x_110:
[----:B------:R-:W-:Y:S05]  /*5920*/  @P0 BRA `(.L_x_111) ;  /* 0x0000000000040947 */ /* 0x000fea0003800000 */
[----:B------:R-:W-:Y:S01]  /*5930*/  BPT.TRAP 0x1 ;  /* 0x000000040000795c */ /* 0x000fe20000300000 */
.L_x_111:
[----:B------:R-:W-:Y:S01]  /*5940*/  IMAD R14, R3, 0x800, R14 ;  /* 0x00000800030e7824 */ /* 0x000fe200078e020e */
[----:B------:R-:W-:Y:S01]  /*5950*/  R2UR UR9, R13 ;  /* 0x000000000d0972ca */ /* 0x000fe200000e0000 */
[----:B------:R-:W-:Y:S01]  /*5960*/  VIADD R16, R16, 0xffffffff ;  /* 0xffffffff10107836 */ /* 0x000fe20000000000 */
[----:B------:R-:W-:Y:S01]  /*5970*/  UIADD3 UR16, UP0, UR24, 0xf0, URZ ;  /* 0x000000f018107890 */ /* 0x000fe2000ff1e03f */
[----:B------:R-:W-:Y:S01]  /*5980*/  R2UR UR11, R9 ;  /* 0x00000000090b72ca */ /* 0x000fe200000e0000 */
[----:B------:R-:W-:Y:S01]  /*5990*/  UIADD3 UR28, UP1, UR24, 0x1f0, URZ ;  /* 0x000001f0181c7890 */ /* 0x000fe2000ff3e03f */
[----:B------:R-:W-:Y:S01]  /*59a0*/  R2UR UR8, R14 ;  /* 0x000000000e0872ca */ /* 0x000fe200000e0000 */
[----:B------:R-:W-:Y:S01]  /*59b0*/  UIADD3.X UR17, URZ, UR25, URZ, UP0, !UPT ;  /* 0x000000193f117290 */ /* 0x000fe200087fe43f */
[----:B------:R-:W-:Y:S01]  /*59c0*/  R2UR UR10, R15 ;  /* 0x000000000f0a72ca */ /* 0x000fe200000e0000 */
[----:B------:R-:W-:Y:S01]  /*59d0*/  VIADD R3, R3, 0x1 ;  /* 0x0000000103037836 */ /* 0x000fe20000000000 */
[----:B------:R-:W-:Y:S01]  /*59e0*/  R2UR UR12, R4 ;  /* 0x00000000040c72ca */ /* 0x000fe200000e0000 */
[----:B------:R-:W-:Y:S01]  /*59f0*/  UIADD3.X UR29, URZ, UR25, URZ, UP1, !UPT ;  /* 0x000000193f1d7290 */ /* 0x000fe20008ffe43f */
[----:B------:R-:W-:Y:S01]  /*5a00*/  R2UR UR23, R8 ;  /* 0x00000000081772ca */ /* 0x000fe200000e0000 */
[----:B------:R-:W-:Y:S01]  /*5a10*/  UMOV UR18, 0x0 ;  /* 0x0000000000127882 */ /* 0x000fe20000000000 */
[----:B------:R-:W-:Y:S01]  /*5a20*/  ISETP.GT.AND P2, PT, R16, 0x1, PT ;  /* 0x000000011000780c */ /* 0x000fe20003f44270 */
[----:B------:R-:W-:Y:S01]  /*5a30*/  UMOV UR19, 0x10000000 ;  /* 0x1000000000137882 */ /* 0x000fe20000000000 */
[----:B------:R-:W-:Y:S01]  /*5a40*/  ISETP.NE.AND P1, PT, R3, 0x2, PT ;  /* 0x000000020300780c */ /* 0x000fe20003f25270 */
[----:B------:R-:W-:-:S02]  /*5a50*/  VIADD R15, R15, 0x20 ;  /* 0x000000200f0f7836 */ /* 0x000fc40000000000 */
[----:B------:R-:W-:Y:S01]  /*5a60*/  UIADD3 UR15, UR8, 0x100, URZ ;  /* 0x00000100080f7890 */ /* 0x000fe2000fffe03f */
[----:B------:R-:W-:Y:S01]  /*5a70*/  SEL R7, RZ, 0x1, P1 ;  /* 0x00000001ff077807 */ /* 0x000fe20000800000 */
[----:B------:R-:W-:Y:S01]  /*5a80*/  UIADD3 UR22, UR8, 0x1100, URZ ;  /* 0x0000110008167890 */ /* 0x000fe2000fffe03f */
[----:B------:R-:W-:Y:S02]  /*5a90*/  SEL R3, R3, RZ, P1 ;  /* 0x000000ff03037207 */ /* 0x000fe40000800000 */
[----:B------:R-:W-:Y:S02]  /*5aa0*/  LOP3.LUT R2, R2, R7, RZ, 0x3c, !PT ;  /* 0x0000000702027212 */ /* 0x000fe400078e3cff */
[----:B------:R-:W-:Y:S02]  /*5ab0*/  UMOV UR8, UR15 ;  /* 0x0000000f00087c82 */ /* 0x000fe40008000000 */
[----:B------:R0:W-:Y:S02]  /*5ac0*/  UTMALDG.3D [UR8], [UR16], desc[UR18] ;  /* 0x00001208100075b4 */ /* 0x0001e40008011000 */
[----:B0-----:R-:W-:Y:S01]  /*5ad0*/  UMOV UR8, UR22 ;  /* 0x0000001600087c82 */ /* 0x001fe20008000000 */
[----:B------:R-:W-:-:S02]  /*5ae0*/  UMOV UR11, UR23 ;  /* 0x00000017000b7c82 */ /* 0x000fc40008000000 */
[----:B------:R0:W-:Y:S02]  /*5af0*/  UTMALDG.3D [UR8], [UR28], desc[UR18] ;  /* 0x000012081c0075b4 */ /* 0x0001e40008011000 */
[----:B0-----:R-:W-:Y:S05]  /*5b00*/  @P2 BRA `(.L_x_112) ;  /* 0xfffffffc004c2947 */ /* 0x001fea000383ffff */
.L_x_108:
[----:B------:R-:W-:Y:S05]  /*5b10*/  BSYNC B1 ;  /* 0x0000000000017941 */ /* 0x000fea0003800000 */
.L_x_107:
[----:B------:R-:W-:Y:S01]  /*5b20*/  LOP3.LUT P4, RZ, R12, 0xff, RZ, 0xc0, !PT ;  /* 0x000000ff0cff7812 */ /* 0x000fe2000788c0ff */
[----:B------:R-:W-:Y:S01]  /*5b30*/  VIADD R11, R11, UR14 ;  /* 0x0000000e0b0b7c36 */ /* 0x000fe20008000000 */
[----:B------:R-:W-:Y:S01]  /*5b40*/  ULDC.64 UR8, c[0x0][0x650] ;  /* 0x0001940000087ab9 */ /* 0x000fe20000000a00 */
[----:B------:R-:W-:Y:S01]  /*5b50*/  BSSY B1, `(.L_x_113) ;  /* 0x0000070000017945 */ /* 0x000fe20003800000 */
[----:B-1----:R-:W-:Y:S02]  /*5b60*/  PRMT R6, RZ, 0x7610, R6 ;  /* 0x00007610ff067816 */ /* 0x002fe40000000006 */
[C---:B------:R-:W-:Y:S02]  /*5b70*/  ISETP.GT.U32.AND P1, PT, R11.reuse, 0x1, PT ;  /* 0x000000010b00780c */ /* 0x040fe40003f24070 */
[----:B------:R-:W-:Y:S02]  /*5b80*/  SHF.R.U32.HI R2, RZ, 0x1, R11 ;  /* 0x00000001ff027819 */ /* 0x000fe4000001160b */
[----:B------:R-:W-:-:S02]  /*5b90*/  LOP3.LUT R11, R11, 0x1, RZ, 0xc0, !PT ;  /* 0x000000010b0b7812 */ /* 0x000fc400078ec0ff */
[----:B------:R-:W-:Y:S01]  /*5ba0*/  LOP3.LUT R2, R2, 0x1, RZ, 0xc0, !PT ;  /* 0x0000000102027812 */ /* 0x000fe200078ec0ff */
[----:B------:R-:W0:Y:S01]  /*5bb0*/  @P4 S2R R4, SR_CgaCtaId ;  /* 0x0000000000044919 */ /* 0x000e220000008800 */
[----:B------:R-:W-:Y:S02]  /*5bc0*/  @P4 MOV R3, 0x400 ;  /* 0x0000040000034802 */ /* 0x000fe40000000f00 */
[----:B------:R-:W-:Y:S02]  /*5bd0*/  ISETP.NE.U32.AND P2, PT, R2, 0x1, PT ;  /* 0x000000010200780c */ /* 0x000fe40003f45070 */
[----:B------:R-:W-:Y:S02]  /*5be0*/  PRMT R12, RZ, 0x7610, R12 ;  /* 0x00007610ff0c7816 */ /* 0x000fe4000000000c */
[----:B0-----:R-:W-:Y:S01]  /*5bf0*/  @P4 LEA R3, R4, R3, 0x18 ;  /* 0x0000000304034211 */ /* 0x001fe200078ec0ff */
[----:B------:R-:W-:-:S03]  /*5c00*/  IMAD.U32 R4, RZ, RZ, UR14 ;  /* 0x0000000eff047e24 */ /* 0x000fc6000f8e00ff */
[----:B------:R0:W-:Y:S01]  /*5c10*/  @P4 SYNCS.ARRIVE.TRANS64.A1T0 RZ, [R3+URZ+0x58], RZ ;  /* 0x000058ff03ff49a7 */ /* 0x0001e2000810003f */
[----:B------:R-:W-:Y:S02]  /*5c20*/  IADD3 R0, P4, R0, UR20, RZ ;  /* 0x0000001400007c10 */ /* 0x000fe4000ff9e0ff */
[----:B------:R-:W-:Y:S02]  /*5c30*/  ISETP.LT.U32.AND P1, PT, R4, 0x2, P1 ;  /* 0x000000020400780c */ /* 0x000fe40000f21070 */
[----:B------:R-:W-:Y:S02]  /*5c40*/  IADD3.X R5, R5, UR7, RZ, P4, !PT ;  /* 0x0000000705057c10 */ /* 0x000fe4000a7fe4ff */
[----:B------:R-:W-:Y:S02]  /*5c50*/  ISETP.GE.U32.AND P4, PT, R0, UR8, PT ;  /* 0x0000000800007c0c */ /* 0x000fe4000bf86070 */
[----:B0-----:R-:W-:Y:S02]  /*5c60*/  SEL R3, RZ, 0x1, !P1 ;  /* 0x00000001ff037807 */ /* 0x001fe40004800000 */
[----:B------:R-:W-:-:S02]  /*5c70*/  ISETP.GE.U32.AND.EX P1, PT, R5, UR9, PT, P4 ;  /* 0x0000000905007c0c */ /* 0x000fc4000bf26140 */
[----:B------:R-:W-:Y:S01]  /*5c80*/  ISETP.GT.U32.AND P2, PT, R4, 0x1, !P2 ;  /* 0x000000010400780c */ /* 0x000fe20005744070 */
[----:B------:R-:W-:-:S03]  /*5c90*/  IMAD.MOV.U32 R4, RZ, RZ, -0x1 ;  /* 0xffffffffff047424 */ /* 0x000fc600078e00ff */
[----:B------:R-:W-:-:S04]  /*5ca0*/  SEL R2, RZ, 0x1, !P2 ;  /* 0x00000001ff027807 */ /* 0x000fc80005000000 */
[----:B------:R-:W-:Y:S01]  /*5cb0*/  LOP3.LUT R10, R2, R10, R3, 0x96, !PT ;  /* 0x0000000a020a7212 */ /* 0x000fe200078e9603 */
[----:B------:R-:W-:Y:S02]  /*5cc0*/  IMAD.MOV.U32 R2, RZ, RZ, -0x1 ;  /* 0xffffffffff027424 */ /* 0x000fe400078e00ff */
[----:B------:R-:W-:Y:S01]  /*5cd0*/  IMAD.MOV.U32 R3, RZ, RZ, -0x1 ;  /* 0xffffffffff037424 */ /* 0x000fe200078e00ff */
[----:B------:R-:W-:Y:S06]  /*5ce0*/  @P1 BRA `(.L_x_114) ;  /* 0x0000000400581947 */ /* 0x000fec0003800000 */
[----:B------:R-:W0:Y:S01]  /*5cf0*/  S2UR UR8, SR_CTAID.X ;  /* 0x00000000000879c3 */ /* 0x000e220000002500 */
[----:B------:R-:W-:Y:S01]  /*5d00*/  ULDC.64 UR10, c[0x0][0x628] ;  /* 0x00018a00000a7ab9 */ /* 0x000fe20000000a00 */
[----:B------:R-:W-:Y:S01]  /*5d10*/  ULDC UR9, c[0x0][0x150] ;  /* 0x0000540000097ab9 */ /* 0x000fe20000000800 */
[----:B------:R-:W-:Y:S01]  /*5d20*/  ISETP.NE.U32.AND P1, PT, RZ, UR10, PT ;  /* 0x0000000aff007c0c */ /* 0x000fe2000bf25070 */
[----:B------:R-:W-:Y:S01]  /*5d30*/  ULDC UR12, c[0x0][0x630] ;  /* 0x00018c00000c7ab9 */ /* 0x000fe20000000800 */
[----:B------:R-:W-:Y:S01]  /*5d40*/  ULDC UR16, c[0x0][0x154] ;  /* 0x0000550000107ab9 */ /* 0x000fe20000000800 */
[----:B------:R-:W-:Y:S01]  /*5d50*/  IMAD.MOV.U32 R2, RZ, RZ, R0 ;  /* 0x000000ffff027224 */ /* 0x000fe200078e0000 */
[----:B------:R-:W-:Y:S01]  /*5d60*/  ISETP.NE.AND.EX P1, PT, RZ, UR11, PT, P1 ;  /* 0x0000000bff007c0c */ /* 0x000fe2000bf25310 */
[----:B------:R-:W1:Y:S01]  /*5d70*/  S2UR UR15, SR_CTAID.Y ;  /* 0x00000000000f79c3 */ /* 0x000e620000002600 */
[----:B0-----:R-:W-:-:S05]  /*5d80*/  I2FP.F32.U32 R3, UR8 ;  /* 0x0000000800037c45 */ /* 0x001fca0008201000 */
[----:B------:R-:W-:Y:S01]  /*5d90*/  FMUL R4, R3, UR9 ;  /* 0x0000000903047c20 */ /* 0x000fe20008400000 */
[----:B------:R-:W-:-:S05]  /*5da0*/  IMAD.MOV.U32 R3, RZ, RZ, R5 ;  /* 0x000000ffff037224 */ /* 0x000fca00078e0005 */
[----:B------:R-:W-:Y:S05]  /*5db0*/  @!P1 BRA `(.L_x_115) ;  /* 0x0000000000289947 */ /* 0x000fea0003800000 */
[----:B------:R-:W-:Y:S02]  /*5dc0*/  ULDC UR9, c[0x0][0x634] ;  /* 0x00018d0000097ab9 */ /* 0x000fe40000000800 */
[----:B------:R-:W-:-:S05]  /*5dd0*/  IADD3 R9, P1, R0, UR9, RZ ;  /* 0x0000000900097c10 */ /* 0x000fca000ff3e0ff */
[----:B------:R-:W-:-:S04]  /*5de0*/  IMAD.X R13, RZ, RZ, R5, P1 ;  /* 0x000000ffff0d7224 */ /* 0x000fc800008e0605 */
[----:B------:R-:W-:-:S04]  /*5df0*/  IMAD.WIDE.U32 R6, R13, UR10, RZ ;  /* 0x0000000a0d067c25 */ /* 0x000fc8000f8e00ff */
[----:B------:R-:W-:-:S04]  /*5e00*/  IMAD.WIDE.U32 R6, P1, R9, UR11, R6 ;  /* 0x0000000b09067c25 */ /* 0x000fc8000f820006 */
[----:B------:R-:W-:-:S04]  /*5e10*/  IMAD.WIDE.U32 R8, R9, UR10, RZ ;  /* 0x0000000a09087c25 */ /* 0x000fc8000f8e00ff */
[----:B------:R-:W-:Y:S01]  /*5e20*/  IMAD.X R3, RZ, RZ, RZ, P1 ;  /* 0x000000ffff037224 */ /* 0x000fe200008e06ff */
[----:B------:R-:W-:Y:S01]  /*5e30*/  IADD3 RZ, P1, R9, R6, RZ ;  /* 0x0000000609ff7210 */ /* 0x000fe20007f3e0ff */
[----:B------:R-:W-:-:S04]  /*5e40*/  IMAD.MOV.U32 R2, RZ, RZ, R7 ;  /* 0x000000ffff027224 */ /* 0x000fc800078e0007 */
[----:B------:R-:W-:-:S08]  /*5e50*/  IMAD.WIDE.U32.X R2, R13, UR11, R2, P1 ;  /* 0x0000000b0d027c25 */ /* 0x000fd000088e0402 */
.L_x_115:
[--C-:B------:R-:W-:Y:S01]  /*5e60*/  SHF.R.U64 R13, R2, UR12, R3.reuse ;  /* 0x0000000c020d7c19 */ /* 0x100fe20008001203 */
[----:B------:R0:W2:Y:S01]  /*5e70*/  F2I.U32.TRUNC.NTZ R9, R4 ;  /* 0x0000000400097305 */ /* 0x0000a2000020f000 */
[----:B------:R-:W-:Y:S01]  /*5e80*/  SHF.R.U32.HI R2, RZ, UR12, R3 ;  /* 0x0000000cff027c19 */ /* 0x000fe20008011603 */
[----:B------:R-:W-:Y:S01]  /*5e90*/  ULDC.64 UR10, c[0x0][0x620] ;  /* 0x00018800000a7ab9 */ /* 0x000fe20000000a00 */
[----:B------:R-:W-:Y:S01]  /*5ea0*/  IADD3 R7, P1, RZ, -R13, RZ ;  /* 0x8000000dff077210 */ /* 0x000fe20007f3e0ff */
[----:B------:R-:W3:Y:S01]  /*5eb0*/  LDC R19, c[0x0][0x610] ;  /* 0x00018400ff137b82 */ /* 0x000ee20000000800 */
[----:B-1----:R-:W-:Y:S01]  /*5ec0*/  I2FP.F32.U32 R6, UR15 ;  /* 0x0000000f00067c45 */ /* 0x002fe20008201000 */
[----:B------:R-:W-:Y:S01]  /*5ed0*/  ULDC UR12, c[0x0][0x658] ;  /* 0x00019600000c7ab9 */ /* 0x000fe20000000800 */
[----:B------:R-:W-:Y:S01]  /*5ee0*/  ULDC UR18, c[0x0][0x648] ;  /* 0x0001920000127ab9 */ /* 0x000fe20000000800 */
[----:B------:R-:W-:Y:S02]  /*5ef0*/  IMAD.X R2, RZ, RZ, ~R2, P1 ;  /* 0x000000ffff027224 */ /* 0x000fe400008e0e02 */
[----:B------:R-:W-:Y:S01]  /*5f00*/  FMUL R8, R6, UR16 ;  /* 0x0000001006087c20 */ /* 0x000fe20008400000 */
[----:B0-----:R-:W-:Y:S01]  /*5f10*/  IMAD.MOV.U32 R4, RZ, RZ, R0 ;  /* 0x000000ffff047224 */ /* 0x001fe200078e0000 */
[----:B------:R-:W-:Y:S01]  /*5f20*/  ULDC.64 UR16, c[0x0][0x640] ;  /* 0x0001900000107ab9 */ /* 0x000fe20000000a00 */
[----:B------:R-:W-:Y:S01]  /*5f30*/  IMAD R6, R2, UR10, RZ ;  /* 0x0000000a02067c24 */ /* 0x000fe2000f8e02ff */
[----:B------:R-:W-:Y:S01]  /*5f40*/  ISETP.NE.U32.AND P1, PT, RZ, UR16, PT ;  /* 0x00000010ff007c0c */ /* 0x000fe2000bf25070 */
[----:B------:R-:W-:Y:S01]  /*5f50*/  IMAD.WIDE.U32 R2, R7, UR10, R4 ;  /* 0x0000000a07027c25 */ /* 0x000fe2000f8e0004 */
[----:B------:R-:W0:Y:S01]  /*5f60*/  F2I.U32.TRUNC.NTZ R8, R8 ;  /* 0x0000000800087305 */ /* 0x000e22000020f000 */
[----:B--2---:R-:W-:Y:S01]  /*5f70*/  R2UR UR9, R9 ;  /* 0x00000000090972ca */ /* 0x004fe200000e0000 */
[----:B------:R-:W-:Y:S01]  /*5f80*/  ULDC UR10, c[0x0][0x618] ;  /* 0x00018600000a7ab9 */ /* 0x000fe20000000800 */
[----:B------:R-:W-:Y:S01]  /*5f90*/  IMAD R7, R7, UR11, R6 ;  /* 0x0000000b07077c24 */ /* 0x000fe2000f8e0206 */
[----:B------:R-:W-:-:S03]  /*5fa0*/  ISETP.NE.AND.EX P1, PT, RZ, UR17, PT, P1 ;  /* 0x00000011ff007c0c */ /* 0x000fc6000bf25310 */
[----:B------:R-:W-:-:S05]  /*5fb0*/  IMAD.IADD R3, R3, 0x1, R7 ;  /* 0x0000000103037824 */ /* 0x000fca00078e0207 */
[--C-:B------:R-:W-:Y:S02]  /*5fc0*/  SHF.R.U64 R4, R2, UR10, R3.reuse ;  /* 0x0000000a02047c19 */ /* 0x100fe40008001203 */
[----:B------:R-:W-:Y:S01]  /*5fd0*/  SHF.R.U32.HI R3, RZ, UR10, R3 ;  /* 0x0000000aff037c19 */ /* 0x000fe20008011603 */
[----:B------:R-:W-:Y:S01]  /*5fe0*/  ULDC UR10, c[0x0][0x608] ;  /* 0x00018200000a7ab9 */ /* 0x000fe20000000800 */
[----:B0-----:R-:W-:Y:S02]  /*5ff0*/  R2UR UR11, R8 ;  /* 0x00000000080b72ca */ /* 0x001fe400000e0000 */
[--C-:B------:R-:W-:Y:S02]  /*6000*/  SHF.R.U64 R14, R4, UR10, R3.reuse ;  /* 0x0000000a040e7c19 */ /* 0x100fe40008001203 */
[----:B------:R-:W-:Y:S01]  /*6010*/  SHF.R.U32.HI R3, RZ, UR10, R3 ;  /* 0x0000000aff037c19 */ /* 0x000fe20008011603 */
[----:B------:R-:W-:-:S03]  /*6020*/  UIADD3 UR10, -UR9, URZ, URZ ;  /* 0x0000003f090a7290 */ /* 0x000fc6000fffe13f */
[--C-:B------:R-:W-:Y:S01]  /*6030*/  SHF.R.U64 R17, R14, UR12, R3.reuse ;  /* 0x0000000c0e117c19 */ /* 0x100fe20008001203 */
[----:B------:R-:W-:Y:S01]  /*6040*/  ULDC UR9, c[0x0][0x144] ;  /* 0x0000510000097ab9 */ /* 0x000fe20000000800 */
[----:B------:R-:W-:-:S03]  /*6050*/  SHF.R.U32.HI R3, RZ, UR12, R3 ;  /* 0x0000000cff037c19 */ /* 0x000fc60008011603 */
[----:B------:R-:W-:Y:S01]  /*6060*/  IMAD.MOV.U32 R2, RZ, RZ, R17 ;  /* 0x000000ffff027224 */ /* 0x000fe200078e0011 */
[----:B------:R-:W-:Y:S06]  /*6070*/  @!P1 BRA `(.L_x_116) ;  /* 0x0000000000289947 */ /* 0x000fec0003800000 */
        /* <DEDUP_REMOVED lines=10> */
.L_x_116:
[----:B------:R-:W-:Y:S01]  /*6120*/  UIADD3 UR11, -UR11, URZ, URZ ;  /* 0x0000003f0b0b7290 */ /* 0x000fe2000fffe13f */
[----:B------:R-:W-:Y:S01]  /*6130*/  SHF.R.U64 R3, R2, UR18, R3 ;  /* 0x0000001202037c19 */ /* 0x000fe20008001203 */
[----:B------:R-:W-:Y:S01]  /*6140*/  UIMAD UR8, UR9, UR10, UR8 ;  /* 0x0000000a090872a4 */ /* 0x000fe2000f8e0208 */
[----:B------:R-:W-:Y:S02]  /*6150*/  LOP3.LUT R2, R14, UR6, RZ, 0xc0, !PT ;  /* 0x000000060e027c12 */ /* 0x000fe4000f8ec0ff */
[----:B------:R-:W-:Y:S01]  /*6160*/  ULDC UR9, c[0x0][0x148] ;  /* 0x0000520000097ab9 */ /* 0x000fe20000000800 */
[----:B------:R-:W-:Y:S01]  /*6170*/  IMAD.MOV R6, RZ, RZ, -R3 ;  /* 0x000000ffff067224 */ /* 0x000fe200078e0a03 */
[----:B------:R-:W-:Y:S01]  /*6180*/  @UP2 UIMAD UR8, UR9, UR11, UR15 ;  /* 0x0000000b090822a4 */ /* 0x000fe2000f8e020f */
[----:B------:R-:W-:Y:S01]  /*6190*/  IMAD R2, R3, UR5, R2 ;  /* 0x0000000503027c24 */ /* 0x000fe2000f8e0202 */
[----:B------:R-:W-:Y:S01]  /*61a0*/  LOP3.LUT R4, R4, UR4, RZ, 0xc0, !PT ;  /* 0x0000000404047c12 */ /* 0x000fe2000f8ec0ff */
[----:B------:R-:W-:Y:S01]  /*61b0*/  ULDC UR9, c[0x0][0x638] ;  /* 0x00018e0000097ab9 */ /* 0x000fe20000000800 */
[----:B------:R-:W-:Y:S01]  /*61c0*/  PLOP3.LUT P1, PT, PT, PT, UP2, 0x80, 0x0 ;  /* 0x000000000000781c */ /* 0x000fe20003f2f028 */
[----:B------:R-:W-:-:S02]  /*61d0*/  IMAD R3, R6, UR9, R17 ;  /* 0x0000000906037c24 */ /* 0x000fc4000f8e0211 */
[----:B---3--:R-:W-:Y:S01]  /*61e0*/  IMAD R2, R2, R19, UR8 ;  /* 0x0000000802027e24 */ /* 0x008fe2000f8e0213 */
[----:B------:R-:W-:Y:S01]  /*61f0*/  ULDC UR8, c[0x0][0x600] ;  /* 0x0001800000087ab9 */ /* 0x000fe20000000800 */
[----:B------:R-:W-:Y:S02]  /*6200*/  IMAD.MOV.U32 R6, RZ, RZ, 0x1 ;  /* 0x00000001ff067424 */ /* 0x000fe400078e00ff */
[----:B------:R-:W-:Y:S02]  /*6210*/  IMAD R7, R3, UR8, R4 ;  /* 0x0000000803077c24 */ /* 0x000fe4000f8e0204 */
[----:B------:R-:W-:-:S03]  /*6220*/  IMAD.MOV.U32 R4, RZ, RZ, R13 ;  /* 0x000000ffff047224 */ /* 0x000fc600078e000d */
[----:B------:R-:W-:Y:S02]  /*6230*/  SEL R3, R7, R2, !P1 ;  /* 0x0000000207037207 */ /* 0x000fe40004800000 */
[----:B------:R-:W-:-:S07]  /*6240*/  SEL R2, R2, R7, !P1 ;  /* 0x0000000702027207 */ /* 0x000fce0004800000 */
.L_x_114:
[----:B------:R-:W-:Y:S05]  /*6250*/  BSYNC B1 ;  /* 0x0000000000017941 */ /* 0x000fea0003800000 */
.L_x_113:
[----:B------:R-:W-:-:S13]  /*6260*/  LOP3.LUT P1, RZ, R6, 0xff, RZ, 0xc0, !PT ;  /* 0x000000ff06ff7812 */ /* 0x000fda000782c0ff */
[----:B------:R-:W-:Y:S05]  /*6270*/  @P1 BRA `(.L_x_117) ;  /* 0xfffffff4003c1947 */ /* 0x000fea000383ffff */
[----:B------:R-:W-:Y:S05]  /*6280*/  BSYNC B0 ;  /* 0x0000000000007941 */ /* 0x000fea0003800000 */
.L_x_105:
[----:B------:R-:W-:-:S03]  /*6290*/  UMOV UR8, 0xffffffff ;  /* 0xffffffff00087882 */ /* 0x000fc60000000000 */
[----:B------:R-:W-:Y:S05]  /*62a0*/  BRA.DIV UR8, `(.L_x_118) ;  /* 0x0000000608007947 */ /* 0x000fea000b800000 */
[----:B------:R-:W-:-:S13]  /*62b0*/  ELECT P0, URZ, PT ;  /* 0x00000000003f782f */ /* 0x000fda0003800000 */
.L_x_132:
[----:B------:R-:W-:Y:S04]  /*62c0*/  BSSY B0, `(.L_x_119) ;  /* 0x000001a000007945 */ /* 0x000fe80003800000 */
[----:B------:R-:W-:Y:S05]  /*62d0*/  @!P0 BRA `(.L_x_120) ;  /* 0x0000000000608947 */ /* 0x000fea0003800000 */
[----:B------:R-:W-:-:S04]  /*62e0*/  ULOP3.LUT UR8, UR13, 0x2, URZ, 0xfc, !UPT ;  /* 0x000000020d087892 */ /* 0x000fc8000f8efc3f */
[----:B------:R-:W-:-:S06]  /*62f0*/  UISETP.NE.AND UP0, UPT, UR8, 0x3, UPT ;  /* 0x000000030800788c */ /* 0x000fcc000bf05270 */
[----:B------:R-:W-:-:S13]  /*6300*/  PLOP3.LUT P0, PT, PT, PT, UP0, 0x80, 0x0 ;  /* 0x000000000000781c */ /* 0x000fda0003f0f008 */
[----:B------:R-:W-:Y:S05]  /*6310*/  @!P0 BRA `(.L_x_121) ;  /* 0x0000000000048947 */ /* 0x000fea0003800000 */
[----:B------:R-:W-:Y:S01]  /*6320*/  BPT.TRAP 0x1 ;  /* 0x000000040000795c */ /* 0x000fe20000300000 */
.L_x_121:
[----:B------:R-:W0:Y:S01]  /*6330*/  S2R R3, SR_CgaCtaId ;  /* 0x0000000000037919 */ /* 0x000e220000008800 */
[----:B------:R-:W-:Y:S02]  /*6340*/  MOV R0, 0x400 ;  /* 0x0000040000007802 */ /* 0x000fe40000000f00 */
[----:B------:R-:W-:Y:S02]  /*6350*/  SHF.L.U32 R2, R10, 0x1f, RZ ;  /* 0x0000001f0a027819 */ /* 0x000fe400000006ff */
[----:B0-----:R-:W-:-:S05]  /*6360*/  LEA R0, R3, R0, 0x18 ;  /* 0x0000000003007211 */ /* 0x001fca00078ec0ff */
[----:B------:R-:W-:-:S04]  /*6370*/  VIADD R0, R0, 0x10 ;  /* 0x0000001000007836 */ /* 0x000fc80000000000 */
[C---:B------:R-:W-:Y:S02]  /*6380*/  IMAD R5, R11.reuse, 0x8, R0 ;  /* 0x000000080b057824 */ /* 0x040fe400078e0200 */
[----:B------:R-:W-:Y:S02]  /*6390*/  VIADD R11, R11, 0x1 ;  /* 0x000000010b0b7836 */ /* 0x000fe40000000000 */
[----:B------:R-:W0:Y:S03]  /*63a0*/  SYNCS.PHASECHK.TRANS64.TRYWAIT P0, [R5+URZ], R2 ;  /* 0x00000002050075a7 */ /* 0x000e26000800017f */
[----:B------:R-:W-:-:S04]  /*63b0*/  ISETP.NE.AND P1, PT, R11, 0x2, PT ;  /* 0x000000020b00780c */ /* 0x000fc80003f25270 */
[----:B------:R-:W-:Y:S02]  /*63c0*/  SEL R3, RZ, 0x1, P1 ;  /* 0x00000001ff037807 */ /* 0x000fe40000800000 */
[----:B------:R-:W-:Y:S02]  /*63d0*/  SEL R11, R11, RZ, P1 ;  /* 0x000000ff0b0b7207 */ /* 0x000fe40000800000 */
[----:B------:R-:W-:Y:S01]  /*63e0*/  LOP3.LUT R3, R10, R3, RZ, 0x3c, !PT ;  /* 0x000000030a037212 */ /* 0x000fe200078e3cff */
[----:B0-----:R-:W-:Y:S06]  /*63f0*/  @!P0 BRA `(.L_x_122) ;  /* 0x0000000000d08947 */ /* 0x001fec0003800000 */
.L_x_133:
[----:B------:R-:W-:Y:S01]  /*6400*/  IMAD R11, R11, 0x8, R0 ;  /* 0x000000080b0b7824 */ /* 0x000fe200078e0200 */
[----:B------:R-:W-:-:S07]  /*6410*/  SHF.L.U32 R0, R3, 0x1f, RZ ;  /* 0x0000001f03007819 */ /* 0x000fce00000006ff */
.L_x_123:
[----:B-1----:R1:W2:Y:S02]  /*6420*/  SYNCS.PHASECHK.TRANS64.TRYWAIT P0, [R11+URZ], R0 ;  /* 0x000000000b0075a7 */ /* 0x0022a4000800017f */
[----:B--2---:R-:W-:Y:S05]  /*6430*/  @!P0 NANOSLEEP.SYNCS 0x989680 ;  /* 0x009896800000895d */ /* 0x004fea0003900000 */
[----:B------:R-:W2:Y:S02]  /*6440*/  @!P0 SYNCS.PHASECHK.TRANS64 P0, [R11+URZ], R0 ;  /* 0x000000000b0085a7 */ /* 0x000ea4000800007f */
[----:B--2---:R-:W-:Y:S05]  /*6450*/  @!P0 BRA `(.L_x_123) ;  /* 0xfffffffc00f08947 */ /* 0x004fea000383ffff */
.L_x_120:
[----:B------:R-:W-:Y:S05]  /*6460*/  BSYNC B0 ;  /* 0x0000000000007941 */ /* 0x000fea0003800000 */
.L_x_119:
[----:B------:R-:W-:Y:S05]  /*6470*/  EXIT ;  /* 0x000000000000794d */ /* 0x000fea0003800000 */
.L_x_14:
[----:B0-----:R0:W2:Y:S02]  /*6480*/  SYNCS.PHASECHK.TRANS64.TRYWAIT P0, [R15+URZ+-0x8], R10 ;  /* 0xfffff80a0f0075a7 */ /* 0x0010a4000800017f */
[----:B--2---:R-:W-:Y:S05]  /*6490*/  @!P0 NANOSLEEP.SYNCS 0x989680 ;  /* 0x009896800000895d */ /* 0x004fea0003900000 */
[----:B------:R-:W2:Y:S02]  /*64a0*/  @!P0 SYNCS.PHASECHK.TRANS64 P0, [R15+URZ+-0x8], R10 ;  /* 0xfffff80a0f0085a7 */ /* 0x000ea4000800007f */
[----:B--2---:R-:W-:Y:S05]  /*64b0*/  @!P0 BRA `(.L_x_14) ;  /* 0xfffffffc00f08947 */ /* 0x004fea000383ffff */
[----:B------:R-:W-:Y:S05]  /*64c0*/  BRA `(.L_x_124) ;  /* 0xffffffb0002c7947 */ /* 0x000fea000383ffff */
.L_x_19:
[----:B--2---:R-:W-:-:S04]  /*64d0*/  IMAD.U32 R11, RZ, RZ, UR4 ;  /* 0x00000004ff0b7e24 */ /* 0x004fc8000f8e00ff */
[----:B------:R2:W3:Y:S03]  /*64e0*/  SYNCS.PHASECHK.TRANS64.TRYWAIT P0, [R11+URZ], R10 ;  /* 0x0000000a0b0075a7 */ /* 0x0004e6000800017f */
[----:B---3--:R-:W-:Y:S05]  /*64f0*/  @!P0 NANOSLEEP.SYNCS 0x989680 ;  /* 0x009896800000895d */ /* 0x008fea0003900000 */
[----:B------:R-:W3:Y:S02]  /*6500*/  @!P0 SYNCS.PHASECHK.TRANS64 P0, [R11+URZ], R10 ;  /* 0x0000000a0b0085a7 */ /* 0x000ee4000800007f */
[----:B---3--:R-:W-:Y:S05]  /*6510*/  @!P0 BRA `(.L_x_19) ;  /* 0xfffffffc00ec8947 */ /* 0x008fea000383ffff */
[----:B------:R-:W-:Y:S05]  /*6520*/  BRA `(.L_x_18) ;  /* 0xffffffb000d87947 */ /* 0x000fea000383ffff */
.L_x_25:
[----:B--2---:R-:W-:-:S04]  /*6530*/  IMAD.U32 R12, RZ, RZ, UR8 ;  /* 0x00000008ff0c7e24 */ /* 0x004fc8000f8e00ff */
[----:B------:R2:W3:Y:S03]  /*6540*/  SYNCS.PHASECHK.TRANS64.TRYWAIT P0, [R12+URZ], R11 ;  /* 0x0000000b0c0075a7 */ /* 0x0004e6000800017f */
[----:B---3--:R-:W-:Y:S05]  /*6550*/  @!P0 NANOSLEEP.SYNCS 0x989680 ;  /* 0x009896800000895d */ /* 0x008fea0003900000 */
[----:B------:R-:W3:Y:S02]  /*6560*/  @!P0 SYNCS.PHASECHK.TRANS64 P0, [R12+URZ], R11 ;  /* 0x0000000b0c0085a7 */ /* 0x000ee4000800007f */
[----:B---3--:R-:W-:Y:S05]  /*6570*/  @!P0 BRA `(.L_x_25) ;  /* 0xfffffffc00ec8947 */ /* 0x008fea000383ffff */
[----:B------:R-:W-:Y:S05]  /*6580*/  BRA `(.L_x_24) ;  /* 0xffffffb8001c7947 */ /* 0x000fea000383ffff */
.L_x_33:
[----:B0-----:R0:W2:Y:S02]  /*6590*/  SYNCS.PHASECHK.TRANS64.TRYWAIT P0, [R15+URZ+0x8], R10 ;  /* 0x0000080a0f0075a7 */ /* 0x0010a4000800017f */
[----:B--2---:R-:W-:Y:S05]  /*65a0*/  @!P0 NANOSLEEP.SYNCS 0x989680 ;  /* 0x009896800000895d */ /* 0x004fea0003900000 */
[----:B------:R-:W2:Y:S02]  /*65b0*/  @!P0 SYNCS.PHASECHK.TRANS64 P0, [R15+URZ+0x8], R10 ;  /* 0x0000080a0f0085a7 */ /* 0x000ea4000800007f */
[----:B--2---:R-:W-:Y:S05]  /*65c0*/  @!P0 BRA `(.L_x_33) ;  /* 0xfffffffc00f08947 */ /* 0x004fea000383ffff */
[----:B------:R-:W-:Y:S05]  /*65d0*/  BRA `(.L_x_125) ;  /* 0xffffffc0004c7947 */ /* 0x000fea000383ffff */
.L_x_106:
[----:B------:R-:W-:Y:S01]  /*65e0*/  BSSY B1, `(.L_x_126) ;  /* 0x0000006000017945 */ /* 0x000fe20003800000 */
[----:B------:R-:W-:-:S07]  /*65f0*/  IMAD.MOV.U32 R6, RZ, RZ, -0x1 ;  /* 0xffffffffff067424 */ /* 0x000fce00078e00ff */
[----:B------:R-:W-:Y:S05]  /*6600*/  WARPSYNC.COLLECTIVE R6, `(.L_x_127) ;  /* 0x00000000060c7348 */ /* 0x000fea0003c00000 */
[----:B------:R-:W-:Y:S02]  /*6610*/  ELECT P1, UR62, PT ;  /* 0x00000000003e782f */ /* 0x000fe40003820000 */
[----:B------:R-:W-:Y:S01]  /*6620*/  MOV R6, UR62 ;  /* 0x0000003e00067c02 */ /* 0x000fe20008000f00 */
[----:B------:R-:W-:Y:S10]  /*6630*/  ENDCOLLECTIVE ;  /* 0x000000000000791b */ /* 0x000ff40003800000 */
.L_x_127:
[----:B------:R-:W-:Y:S05]  /*6640*/  BSYNC B1 ;  /* 0x0000000000017941 */ /* 0x000fea0003800000 */
.L_x_126:
[----:B------:R-:W-:Y:S05]  /*6650*/  BRA `(.L_x_128) ;  /* 0xfffffff000507947 */ /* 0x000fea000383ffff */
.L_x_109:
[----:B-1----:R1:W2:Y:S02]  /*6660*/  SYNCS.PHASECHK.TRANS64.TRYWAIT P1, [R13+URZ+0x10], R6 ;  /* 0x000010060d0075a7 */ /* 0x0022a4000802017f */
[----:B--2---:R-:W-:Y:S05]  /*6670*/  @!P1 NANOSLEEP.SYNCS 0x989680 ;  /* 0x009896800000995d */ /* 0x004fea0003900000 */
[----:B------:R-:W2:Y:S02]  /*6680*/  @!P1 SYNCS.PHASECHK.TRANS64 P1, [R13+URZ+0x10], R6 ;  /* 0x000010060d0095a7 */ /* 0x000ea4000802007f */
[----:B--2---:R-:W-:Y:S05]  /*6690*/  @!P1 BRA `(.L_x_109) ;  /* 0xfffffffc00f09947 */ /* 0x004fea000383ffff */
[----:B------:R-:W-:Y:S05]  /*66a0*/  BRA `(.L_x_129) ;  /* 0xfffffff000847947 */ /* 0x000fea000383ffff */
.L_x_118:
[----:B------:R-:W-:Y:S01]  /*66b0*/  BSSY B0, `(.L_x_130) ;  /* 0x0000006000007945 */ /* 0x000fe20003800000 */
[----:B------:R-:W-:-:S07]  /*66c0*/  IMAD.MOV.U32 R6, RZ, RZ, -0x1 ;  /* 0xffffffffff067424 */ /* 0x000fce00078e00ff */
[----:B------:R-:W-:Y:S05]  /*66d0*/  WARPSYNC.COLLECTIVE R6, `(.L_x_131) ;  /* 0x00000000060c7348 */ /* 0x000fea0003c00000 */
[----:B------:R-:W-:Y:S02]  /*66e0*/  ELECT P1, UR62, PT ;  /* 0x00000000003e782f */ /* 0x000fe40003820000 */
[----:B------:R-:W-:Y:S01]  /*66f0*/  MOV R6, UR62 ;  /* 0x0000003e00067c02 */ /* 0x000fe20008000f00 */
[----:B------:R-:W-:Y:S10]  /*6700*/  ENDCOLLECTIVE ;  /* 0x000000000000791b */ /* 0x000ff40003800000 */
.L_x_131:
[----:B------:R-:W-:Y:S05]  /*6710*/  BSYNC B0 ;  /* 0x0000000000007941 */ /* 0x000fea0003800000 */
.L_x_130:
[----:B------:R-:W-:Y:S01]  /*6720*/  PLOP3.LUT P0, PT, P1, PT, PT, 0x80, 0x0 ;  /* 0x000000000000781c */ /* 0x000fe20000f0f070 */
[----:B------:R-:W-:-:S12]  /*6730*/  BRA `(.L_x_132) ;  /* 0xfffffff800e07947 */ /* 0x000fd8000383ffff */
.L_x_122:
[----:B0-----:R0:W1:Y:S02]  /*6740*/  SYNCS.PHASECHK.TRANS64.TRYWAIT P0, [R5+URZ], R2 ;  /* 0x00000002050075a7 */ /* 0x001064000800017f */
[----:B-1----:R-:W-:Y:S05]  /*6750*/  @!P0 NANOSLEEP.SYNCS 0x989680 ;  /* 0x009896800000895d */ /* 0x002fea0003900000 */
[----:B------:R-:W1:Y:S02]  /*6760*/  @!P0 SYNCS.PHASECHK.TRANS64 P0, [R5+URZ], R2 ;  /* 0x00000002050085a7 */ /* 0x000e64000800007f */
[----:B-1----:R-:W-:Y:S05]  /*6770*/  @!P0 BRA `(.L_x_122) ;  /* 0xfffffffc00f08947 */ /* 0x002fea000383ffff */
[----:B------:R-:W-:Y:S05]  /*6780*/  BRA `(.L_x_133) ;  /* 0xfffffffc001c7947 */ /* 0x000fea000383ffff */
.L_x_134:
[----:B------:R-:W-:-:S00]  /*6790*/  BRA `(.L_x_134) ;  /* 0xfffffffc00fc7947 */ /* 0x000fc0000383ffff */
[----:B------:R-:W-:-:S00]  /*67a0*/  NOP ;  /* 0x0000000000007918 */ /* 0x000fc00000000000 */
        /* <DEDUP_REMOVED lines=13> */
.L_x_135:


//--------------------- .nv.shared._ZN7cutlass13device_kernelINS_4gemm6kernel13GemmUniversalIN4cute5tupleIJiiiiEEENS1_10collective13CollectiveMmaINS1_37MainloopSm90TmaGmmaWarpSpecializedFP8ILi2ENS5_IJNS4_1CILi1EEESB_SB_EEENS1_32KernelTmaWarpSpecializedPingpongEEENS5_IJNSA_ILi64EEESF_NSA_ILi32EEEEEENS_12float_e5m2_tENS5_IJlSB_lEEESI_SJ_NS4_8TiledMMAINS4_8MMA_AtomIJNS4_4SM904GMMA30MMA_64x64x32_F32E5M2E5M2_SS_TNILNSN_7ScaleInE1ELSP_1EEEEEENS4_6LayoutISC_NS5_IJNSA_ILi0EEEST_ST_EEEEENS5_IJNS4_10UnderscoreESW_SW_EEEEENS4_13SM90_TMA_LOADENS4_14ComposedLayoutINS4_7SwizzleILi1ELi4ELi3EEENS4_18smem_ptr_flag_bitsILi8EEENSS_INS5_IJNSA_ILi8EEESG_EEENS5_IJSG_SB_EEEEEEEvNS4_8identityESZ_S19_vS1A_EENS_8epilogue10collective6detail29Sm90TmaWarpSpecializedAdapterINS1D_15DefaultEpilogueISI_SJ_SJ_NS1C_6thread17LinearCombinationISI_Li1EffLNS1H_9ScaleType4KindE0ELNS_15FloatRoundStyleE2ESI_EENS1_15EpilogueDefaultEEEEEvvEEEEvNT_6ParamsE --------------------------
	.section	.nv.shared._ZN7cutlass13device_kernelINS_4gemm6kernel13GemmUniversalIN4cute5tupleIJiiiiEEENS1_10collective13CollectiveMmaINS1_37MainloopSm90TmaGmmaWarpSpecializedFP8ILi2ENS5_IJNS4_1CILi1EEESB_SB_EEENS1_32KernelTmaWarpSpecializedPingpongEEENS5_IJNSA_ILi64EEESF_NSA_ILi32EEEEEENS_12float_e5m2_tENS5_IJlSB_lEEESI_SJ_NS4_8TiledMMAINS4_8MMA_AtomIJNS4_4SM904GMMA30MMA_64x64x32_F32E5M2E5M2_SS_TNILNSN_7ScaleInE1ELSP_1EEEEEENS4_6LayoutISC_NS5_IJNSA_ILi0EEEST_ST_EEEEENS5_IJNS4_10UnderscoreESW_SW_EEEEENS4_13SM90_TMA_LOADENS4_14ComposedLayoutINS4_7SwizzleILi1ELi4ELi3EEENS4_18smem_ptr_flag_bitsILi8EEENSS_INS5_IJNSA_ILi8EEESG_EEENS5_IJSG_SB_EEEEEEEvNS4_8identityESZ_S19_vS1A_EENS_8epilogue10collective6detail29Sm90TmaWarpSpecializedAdapterINS1D_15DefaultEpilogueISI_SJ_SJ_NS1C_6thread17LinearCombinationISI_Li1EffLNS1H_9ScaleType4KindE0ELNS_15FloatRoundStyleE2ESI_EENS1_15EpilogueDefaultEEEEEvvEEEEvNT_6ParamsE,"aw",@nobits
	.sectionflags	@""
	.align	16
	.zero		1024


//--------------------- .nv.shared.reserved.0     --------------------------
	.section	.nv.shared.reserved.0,"aw",@nobits
	.weak		__nv_reservedSMEM_offset_0_alias
	.size		__nv_reservedSMEM_offset_0_alias, 0, 0
	.other		__nv_reservedSMEM_offset_0_alias,@"STO_CUDA_RESERVED_SHARED STV_DEFAULT"
__nv_reservedSMEM_offset_0_alias:
	.zero		0


//--------------------- .nv.global                --------------------------
	.section	.nv.global,"aw",@nobits
.nv.global:
	.type		_ZN40_INTERNAL_4d3fd066_4_k_cu_b069c1fd_286644cute1_E,@object
	.size		_ZN40_INTERNAL_4d3fd066_4_k_cu_b069c1fd_286644cute1_E,(_ZN40_INTERNAL_4d3fd066_4_k_cu_b069c1fd_286644cuda3std3__45__cpo6cbeginE - _ZN40_INTERNAL_4d3fd066_4_k_cu_b069c1fd_286644cute1_E)
_ZN40_INTERNAL_4d3fd066_4_k_cu_b069c1fd_286644cute1_E:
	.zero		1
	.type		_ZN40_INTERNAL_4d3fd066_4_k_cu_b069c1fd_286644cuda3std3__45__cpo6cbeginE,@object
	.size		_ZN40_INTERNAL_4d3fd066_4_k_cu_b069c1fd_286644cuda3std3__45__cpo6cbeginE,(_ZN40_INTERNAL_4d3fd066_4_k_cu_b069c1fd_286644cuda3std3__48in_placeE - _ZN40_INTERNAL_4d3fd066_4_k_cu_b069c1fd_286644cuda3std3__45__cpo6cbeginE)
_ZN40_INTERNAL_4d3fd066_4_k_cu_b069c1fd_286644cuda3std3__45__cpo6cbeginE:
	.zero		1
	.type		_ZN40_INTERNAL_4d3fd066_4_k_cu_b069c1fd_286644cuda3std3__48in_placeE,@object
	.size		_ZN40_INTERNAL_4d3fd066_4_k_cu_b069c1fd_286644cuda3std3__48in_placeE,(_ZN40_INTERNAL_4d3fd066_4_k_cu_b069c1fd_286644cuda3std6ranges3__45__cpo9iter_moveE - _ZN40_INTERNAL_4d3fd066_4_k_cu_b069c1fd_286644cuda3std3__48in_placeE)
_ZN40_INTERNAL_4d3fd066_4_k_cu_b069c1fd_286644cuda3std3__48in_placeE:
	.zero		1
	.type		_ZN40_INTERNAL_4d3fd066_4_k_cu_b069c1fd_286644cuda3std6ranges3__45__cpo9iter_moveE,@object
	.size		_ZN40_INTERNAL_4d3fd066_4_k_cu_b069c1fd_286644cuda3std6ranges3__45__cpo9iter_moveE,(_ZN40_INTERNAL_4d3fd066_4_k_cu_b069c1fd_286644cuda3std3__45__cpo5beginE - _ZN40_INTERNAL_4d3fd066_4_k_cu_b069c1fd_286644cuda3std6ranges3__45__cpo9iter_moveE)
_ZN40_INTERNAL_4d3fd066_4_k_cu_b069c1fd_286644cuda3std6ranges3__45__cpo9iter_moveE:
	.zero		1
	.type		_ZN40_INTERNAL_4d3fd066_4_k_cu_b069c1fd_286644cuda3std3__45__cpo5beginE,@object
	.size		_ZN40_INTERNAL_4d3fd066_4_k_cu_b069c1fd_286644cuda3std3__45__cpo5beginE,(_ZN40_INTERNAL_4d3fd066_4_k_cu_b069c1fd_286644cuda3std3__442_GLOBAL__N__4d3fd066_4_k_cu_b069c1fd_286646ignoreE - _ZN40_INTERNAL_4d3fd066_4_k_cu_b069c1fd_286644cuda3std3__45__cpo5beginE)
_ZN40_INTERNAL_4d3fd066_4_k_cu_b069c1fd_286644cuda3std3__45__cpo5beginE:
	.zero		1
	.type		_ZN40_INTERNAL_4d3fd066_4_k_cu_b069c1fd_286644cuda3std3__442_GLOBAL__N__4d3fd066_4_k_cu_b069c1fd_286646ignoreE,@object
	.size		_ZN40_INTERNAL_4d3fd066_4_k_cu_b069c1fd_286644cuda3std3__442_GLOBAL__N__4d3fd066_4_k_cu_b069c1fd_286646ignoreE,(_ZN40_INTERNAL_4d3fd066_4_k_cu_b069c1fd_286644cute7productE - _ZN40_INTERNAL_4d3fd066_4_k_cu_b069c1fd_286644cuda3std3__442_GLOBAL__N__4d3fd066_4_k_cu_b069c1fd_286646ignoreE)
_ZN40_INTERNAL_4d3fd066_4_k_cu_b069c1fd_286644cuda3std3__442_GLOBAL__N__4d3fd066_4_k_cu_b069c1fd_286646ignoreE:
	.zero		1
	.type		_ZN40_INTERNAL_4d3fd066_4_k_cu_b069c1fd_286644cute7productE,@object
	.size		_ZN40_INTERNAL_4d3fd066_4_k_cu_b069c1fd_286644cute7productE,(_ZN40_INTERNAL_4d3fd066_4_k_cu_b069c1fd_286644cuda3std3__45__cpo3endE - _ZN40_INTERNAL_4d3fd066_4_k_cu_b069c1fd_286644cute7productE)
_ZN40_INTERNAL_4d3fd066_4_k_cu_b069c1fd_286644cute7productE:
	.zero		1
	.type		_ZN40_INTERNAL_4d3fd066_4_k_cu_b069c1fd_286644cuda3std3__45__cpo3endE,@object
	.size		_ZN40_INTERNAL_4d3fd066_4_k_cu_b069c1fd_286644cuda3std3__45__cpo3endE,(_ZN40_INTERNAL_4d3fd066_4_k_cu_b069c1fd_286644cuda3std3__419piecewise_constructE - _ZN40_INTERNAL_4d3fd066_4_k_cu_b069c1fd_286644cuda3std3__45__cpo3endE)
_ZN40_INTERNAL_4d3fd066_4_k_cu_b069c1fd_286644cuda3std3__45__cpo3endE:
	.zero		1
	.type		_ZN40_INTERNAL_4d3fd066_4_k_cu_b069c1fd_286644cuda3std3__419piecewise_constructE,@object
	.size		_ZN40_INTERNAL_4d3fd066_4_k_cu_b069c1fd_286644cuda3std3__419piecewise_constructE,(_ZN40_INTERNAL_4d3fd066_4_k_cu_b069c1fd_286644cuda3std3__45__cpo4cendE - _ZN40_INTERNAL_4d3fd066_4_k_cu_b069c1fd_286644cuda3std3__419piecewise_constructE)
_ZN40_INTERNAL_4d3fd066_4_k_cu_b069c1fd_286644cuda3std3__419piecewise_constructE:
	.zero		1
	.type		_ZN40_INTERNAL_4d3fd066_4_k_cu_b069c1fd_286644cuda3std3__45__cpo4cendE,@object
	.size		_ZN40_INTERNAL_4d3fd066_4_k_cu_b069c1fd_286644cuda3std3__45__cpo4cendE,(_ZN40_INTERNAL_4d3fd066_4_k_cu_b069c1fd_286644cuda3std6ranges3__45__cpo4swapE - _ZN40_INTERNAL_4d3fd066_4_k_cu_b069c1fd_286644cuda3std3__45__cpo4cendE)
_ZN40_INTERNAL_4d3fd066_4_k_cu_b069c1fd_286644cuda3std3__45__cpo4cendE:
	.zero		1
	.type		_ZN40_INTERNAL_4d3fd066_4_k_cu_b069c1fd_286644cuda3std6ranges3__45__cpo4swapE,@object
	.size		_ZN40_INTERNAL_4d3fd066_4_k_cu_b069c1fd_286644cuda3std6ranges3__45__cpo4swapE,(.L_7 - _ZN40_INTERNAL_4d3fd066_4_k_cu_b069c1fd_286644cuda3std6ranges3__45__cpo4swapE)
_ZN40_INTERNAL_4d3fd066_4_k_cu_b069c1fd_286644cuda3std6ranges3__45__cpo4swapE:
	.zero		1
.L_7:


//--------------------- .nv.constant0._ZN7cutlass13device_kernelINS_4gemm6kernel13GemmUniversalIN4cute5tupleIJiiiiEEENS1_10collective13CollectiveMmaINS1_37MainloopSm90TmaGmmaWarpSpecializedFP8ILi2ENS5_IJNS4_1CILi1EEESB_SB_EEENS1_32KernelTmaWarpSpecializedPingpongEEENS5_IJNSA_ILi64EEESF_NSA_ILi32EEEEEENS_12float_e5m2_tENS5_IJlSB_lEEESI_SJ_NS4_8TiledMMAINS4_8MMA_AtomIJNS4_4SM904GMMA30MMA_64x64x32_F32E5M2E5M2_SS_TNILNSN_7ScaleInE1ELSP_1EEEEEENS4_6LayoutISC_NS5_IJNSA_ILi0EEEST_ST_EEEEENS5_IJNS4_10UnderscoreESW_SW_EEEEENS4_13SM90_TMA_LOADENS4_14ComposedLayoutINS4_7SwizzleILi1ELi4ELi3EEENS4_18smem_ptr_flag_bitsILi8EEENSS_INS5_IJNSA_ILi8EEESG_EEENS5_IJSG_SB_EEEEEEEvNS4_8identityESZ_S19_vS1A_EENS_8epilogue10collective6detail29Sm90TmaWarpSpecializedAdapterINS1D_15DefaultEpilogueISI_SJ_SJ_NS1C_6thread17LinearCombinationISI_Li1EffLNS1H_9ScaleType4KindE0ELNS_15FloatRoundStyleE2ESI_EENS1_15EpilogueDefaultEEEEEvvEEEEvNT_6ParamsE --------------------------
	.section	.nv.constant0._ZN7cutlass13device_kernelINS_4gemm6kernel13GemmUniversalIN4cute5tupleIJiiiiEEENS1_10collective13CollectiveMmaINS1_37MainloopSm90TmaGmmaWarpSpecializedFP8ILi2ENS5_IJNS4_1CILi1EEESB_SB_EEENS1_32KernelTmaWarpSpecializedPingpongEEENS5_IJNSA_ILi64EEESF_NSA_ILi32EEEEEENS_12float_e5m2_tENS5_IJlSB_lEEESI_SJ_NS4_8TiledMMAINS4_8MMA_AtomIJNS4_4SM904GMMA30MMA_64x64x32_F32E5M2E5M2_SS_TNILNSN_7ScaleInE1ELSP_1EEEEEENS4_6LayoutISC_NS5_IJNSA_ILi0EEEST_ST_EEEEENS5_IJNS4_10UnderscoreESW_SW_EEEEENS4_13SM90_TMA_LOADENS4_14ComposedLayoutINS4_7SwizzleILi1ELi4ELi3EEENS4_18smem_ptr_flag_bitsILi8EEENSS_INS5_IJNSA_ILi8EEESG_EEENS5_IJSG_SB_EEEEEEEvNS4_8identityESZ_S19_vS1A_EENS_8epilogue10collective6detail29Sm90TmaWarpSpecializedAdapterINS1D_15DefaultEpilogueISI_SJ_SJ_NS1C_6thread17LinearCombinationISI_Li1EffLNS1H_9ScaleType4KindE0ELNS_15FloatRoundStyleE2ESI_EENS1_15EpilogueDefaultEEEEEvvEEEEvNT_6ParamsE,"a",@progbits
	.sectionflags	@""
	.align	4
.nv.constant0._ZN7cutlass13device_kernelINS_4gemm6kernel13GemmUniversalIN4cute5tupleIJiiiiEEENS1_10collective13CollectiveMmaINS1_37MainloopSm90TmaGmmaWarpSpecializedFP8ILi2ENS5_IJNS4_1CILi1EEESB_SB_EEENS1_32KernelTmaWarpSpecializedPingpongEEENS5_IJNSA_ILi64EEESF_NSA_ILi32EEEEEENS_12float_e5m2_tENS5_IJlSB_lEEESI_SJ_NS4_8TiledMMAINS4_8MMA_AtomIJNS4_4SM904GMMA30MMA_64x64x32_F32E5M2E5M2_SS_TNILNSN_7ScaleInE1ELSP_1EEEEEENS4_6LayoutISC_NS5_IJNSA_ILi0EEEST_ST_EEEEENS5_IJNS4_10UnderscoreESW_SW_EEEEENS4_13SM90_TMA_LOADENS4_14ComposedLayoutINS4_7SwizzleILi1ELi4ELi3EEENS4_18smem_ptr_flag_bitsILi8EEENSS_INS5_IJNSA_ILi8EEESG_EEENS5_IJSG_SB_EEEEEEEvNS4_8identityESZ_S19_vS1A_EENS_8epilogue10collective6detail29Sm90TmaWarpSpecializedAdapterINS1D_15DefaultEpilogueISI_SJ_SJ_NS1C_6thread17LinearCombinationISI_Li1EffLNS1H_9ScaleType4KindE0ELNS_15FloatRoundStyleE2ESI_EENS1_15EpilogueDefaultEEEEEvvEEEEvNT_6ParamsE:
	.zero		1664


//--------------------- SYMBOLS --------------------------

	.type		.nv.reservedSmem.offset0,@object
	.size		.nv.reservedSmem.offset0,0x4
